	.target	sm_100a

	.elftype	@"ET_EXEC"


//--------------------- .note.nv.tkinfo           --------------------------
	.section	.note.nv.tkinfo,"",@"SHT_NOTE"
	.sectionflags	@"SHF_NOTE_NV_TKINFO"
	.tkinfo
        /*0018*/ 	.word	0x00000002
        /*0030*/ 	.string	""
        /*0030*/ 	.string	"ptxas"
        /*0030*/ 	.string	"Cuda compilation tools, release 13.0, V13.0.88"
        /*0030*/ 	.string	"Build cuda_13.0.r13.0/compiler.36424714_0"
        /*0030*/ 	.string	"-arch sm_100a -m 64 "



//--------------------- .note.nv.cuinfo           --------------------------
	.section	.note.nv.cuinfo,"",@"SHT_NOTE"
	.sectionflags	@"SHF_NOTE_NV_CUINFO"
        /*0018*/ 	.short	0x0002
        /*001a*/ 	.short	0x0064
        /*001c*/ 	.short	0x0082
	.zero		2


//--------------------- .nv.info                  --------------------------
	.section	.nv.info,"",@"SHT_CUDA_INFO"
	.align	4


	//----- nvinfo : EIATTR_REGCOUNT
	.align		4
        /*0000*/ 	.byte	0x04, 0x2f
        /*0002*/ 	.short	(.L_1 - .L_0)
	.align		4
.L_0:
        /*0004*/ 	.word	index@(_ZN18transformer_engine51_GLOBAL__N__5afa7e58_18_current_scaling_cu_6a676ec616zero_amax_kernelEPfPKf)
        /*0008*/ 	.word	0x00000006


	//----- nvinfo : EIATTR_FRAME_SIZE
	.align		4
.L_1:
        /*000c*/ 	.byte	0x04, 0x11
        /*000e*/ 	.short	(.L_3 - .L_2)
	.align		4
.L_2:
        /*0010*/ 	.word	index@(_ZN18transformer_engine51_GLOBAL__N__5afa7e58_18_current_scaling_cu_6a676ec616zero_amax_kernelEPfPKf)
        /*0014*/ 	.word	0x00000000


	//----- nvinfo : EIATTR_REGCOUNT
	.align		4
.L_3:
        /*0018*/ 	.byte	0x04, 0x2f
        /*001a*/ 	.short	(.L_5 - .L_4)
	.align		4
.L_4:
        /*001c*/ 	.word	index@(_ZN18transformer_engine51_GLOBAL__N__5afa7e58_18_current_scaling_cu_6a676ec630compute_scale_from_amax_kernelEPKfPffbfS2_)
        /*0020*/ 	.word	0x0000000e


	//----- nvinfo : EIATTR_FRAME_SIZE
	.align		4
.L_5:
        /*0024*/ 	.byte	0x04, 0x11
        /*0026*/ 	.short	(.L_7 - .L_6)
	.align		4
.L_6:
        /*0028*/ 	.word	index@($__internal_0_$__cuda_sm3x_div_rn_noftz_f32_slowpath)
        /*002c*/ 	.word	0x00000000


	//----- nvinfo : EIATTR_FRAME_SIZE
	.align		4
.L_7:
        /*0030*/ 	.byte	0x04, 0x11
        /*0032*/ 	.short	(.L_9 - .L_8)
	.align		4
.L_8:
        /*0034*/ 	.word	index@(_ZN18transformer_engine51_GLOBAL__N__5afa7e58_18_current_scaling_cu_6a676ec630compute_scale_from_amax_kernelEPKfPffbfS2_)
        /*0038*/ 	.word	0x00000000


	//----- nvinfo : EIATTR_REGCOUNT
	.align		4
.L_9:
        /*003c*/ 	.byte	0x04, 0x2f
        /*003e*/ 	.short	(.L_11 - .L_10)
	.align		4
.L_10:
        /*0040*/ 	.word	index@(_ZN18transformer_engine51_GLOBAL__N__5afa7e58_18_current_scaling_cu_6a676ec611amax_kernelILi8ELb1EfEEvPKT1_PfmmPKf)
        /*0044*/ 	.word	0x00000012


	//----- nvinfo : EIATTR_FRAME_SIZE
	.align		4
.L_11:
        /*0048*/ 	.byte	0x04, 0x11
        /*004a*/ 	.short	(.L_13 - .L_12)
	.align		4
.L_12:
        /*004c*/ 	.word	index@(_ZN18transformer_engine51_GLOBAL__N__5afa7e58_18_current_scaling_cu_6a676ec611amax_kernelILi8ELb1EfEEvPKT1_PfmmPKf)
        /*0050*/ 	.word	0x00000000


	//----- nvinfo : EIATTR_REGCOUNT
	.align		4
.L_13:
        /*0054*/ 	.byte	0x04, 0x2f
        /*0056*/ 	.short	(.L_15 - .L_14)
	.align		4
.L_14:
        /*0058*/ 	.word	index@(_ZN18transformer_engine51_GLOBAL__N__5afa7e58_18_current_scaling_cu_6a676ec611amax_kernelILi8ELb0EfEEvPKT1_PfmmPKf)
        /*005c*/ 	.word	0x00000018


	//----- nvinfo : EIATTR_FRAME_SIZE
	.align		4
.L_15:
        /*0060*/ 	.byte	0x04, 0x11
        /*0062*/ 	.short	(.L_17 - .L_16)
	.align		4
.L_16:
        /*0064*/ 	.word	index@(_ZN18transformer_engine51_GLOBAL__N__5afa7e58_18_current_scaling_cu_6a676ec611amax_kernelILi8ELb0EfEEvPKT1_PfmmPKf)
        /*0068*/ 	.word	0x00000000


	//----- nvinfo : EIATTR_REGCOUNT
	.align		4
.L_17:
        /*006c*/ 	.byte	0x04, 0x2f
        /*006e*/ 	.short	(.L_19 - .L_18)
	.align		4
.L_18:
        /*0070*/ 	.word	index@(_ZN18transformer_engine51_GLOBAL__N__5afa7e58_18_current_scaling_cu_6a676ec611amax_kernelILi1ELb1EfEEvPKT1_PfmmPKf)
        /*0074*/ 	.word	0x0000000c


	//----- nvinfo : EIATTR_FRAME_SIZE
	.align		4
.L_19:
        /*0078*/ 	.byte	0x04, 0x11
        /*007a*/ 	.short	(.L_21 - .L_20)
	.align		4
.L_20:
        /*007c*/ 	.word	index@(_ZN18transformer_engine51_GLOBAL__N__5afa7e58_18_current_scaling_cu_6a676ec611amax_kernelILi1ELb1EfEEvPKT1_PfmmPKf)
        /*0080*/ 	.word	0x00000000


	//----- nvinfo : EIATTR_REGCOUNT
	.align		4
.L_21:
        /*0084*/ 	.byte	0x04, 0x2f
        /*0086*/ 	.short	(.L_23 - .L_22)
	.align		4
.L_22:
        /*0088*/ 	.word	index@(_ZN18transformer_engine51_GLOBAL__N__5afa7e58_18_current_scaling_cu_6a676ec611amax_kernelILi16ELb1E6__halfEEvPKT1_PfmmPKf)
        /*008c*/ 	.word	0x00000012


	//----- nvinfo : EIATTR_FRAME_SIZE
	.align		4
.L_23:
        /*0090*/ 	.byte	0x04, 0x11
        /*0092*/ 	.short	(.L_25 - .L_24)
	.align		4
.L_24:
        /*0094*/ 	.word	index@(_ZN18transformer_engine51_GLOBAL__N__5afa7e58_18_current_scaling_cu_6a676ec611amax_kernelILi16ELb1E6__halfEEvPKT1_PfmmPKf)
        /*0098*/ 	.word	0x00000000


	//----- nvinfo : EIATTR_REGCOUNT
	.align		4
.L_25:
        /*009c*/ 	.byte	0x04, 0x2f
        /*009e*/ 	.short	(.L_27 - .L_26)
	.align		4
.L_26:
        /*00a0*/ 	.word	index@(_ZN18transformer_engine51_GLOBAL__N__5afa7e58_18_current_scaling_cu_6a676ec611amax_kernelILi16ELb0E6__halfEEvPKT1_PfmmPKf)
        /*00a4*/ 	.word	0x0000001c


	//----- nvinfo : EIATTR_FRAME_SIZE
	.align		4
.L_27:
        /*00a8*/ 	.byte	0x04, 0x11
        /*00aa*/ 	.short	(.L_29 - .L_28)
	.align		4
.L_28:
        /*00ac*/ 	.word	index@(_ZN18transformer_engine51_GLOBAL__N__5afa7e58_18_current_scaling_cu_6a676ec611amax_kernelILi16ELb0E6__halfEEvPKT1_PfmmPKf)
        /*00b0*/ 	.word	0x00000000


	//----- nvinfo : EIATTR_REGCOUNT
	.align		4
.L_29:
        /*00b4*/ 	.byte	0x04, 0x2f
        /*00b6*/ 	.short	(.L_31 - .L_30)
	.align		4
.L_30:
        /*00b8*/ 	.word	index@(_ZN18transformer_engine51_GLOBAL__N__5afa7e58_18_current_scaling_cu_6a676ec611amax_kernelILi1ELb1E6__halfEEvPKT1_PfmmPKf)
        /*00bc*/ 	.word	0x0000000c


	//----- nvinfo : EIATTR_FRAME_SIZE
	.align		4
.L_31:
        /*00c0*/ 	.byte	0x04, 0x11
        /*00c2*/ 	.short	(.L_33 - .L_32)
	.align		4
.L_32:
        /*00c4*/ 	.word	index@(_ZN18transformer_engine51_GLOBAL__N__5afa7e58_18_current_scaling_cu_6a676ec611amax_kernelILi1ELb1E6__halfEEvPKT1_PfmmPKf)
        /*00c8*/ 	.word	0x00000000


	//----- nvinfo : EIATTR_REGCOUNT
	.align		4
.L_33:
        /*00cc*/ 	.byte	0x04, 0x2f
        /*00ce*/ 	.short	(.L_35 - .L_34)
	.align		4
.L_34:
        /*00d0*/ 	.word	index@(_ZN18transformer_engine51_GLOBAL__N__5afa7e58_18_current_scaling_cu_6a676ec611amax_kernelILi16ELb1E13__nv_bfloat16EEvPKT1_PfmmPKf)
        /*00d4*/ 	.word	0x00000012


	//----- nvinfo : EIATTR_FRAME_SIZE
	.align		4
.L_35:
        /*00d8*/ 	.byte	0x04, 0x11
        /*00da*/ 	.short	(.L_37 - .L_36)
	.align		4
.L_36:
        /*00dc*/ 	.word	index@(_ZN18transformer_engine51_GLOBAL__N__5afa7e58_18_current_scaling_cu_6a676ec611amax_kernelILi16ELb1E13__nv_bfloat16EEvPKT1_PfmmPKf)
        /*00e0*/ 	.word	0x00000000


	//----- nvinfo : EIATTR_REGCOUNT
	.align		4
.L_37:
        /*00e4*/ 	.byte	0x04, 0x2f
        /*00e6*/ 	.short	(.L_39 - .L_38)
	.align		4
.L_38:
        /*00e8*/ 	.word	index@(_ZN18transformer_engine51_GLOBAL__N__5afa7e58_18_current_scaling_cu_6a676ec611amax_kernelILi16ELb0E13__nv_bfloat16EEvPKT1_PfmmPKf)
        /*00ec*/ 	.word	0x0000001c


	//----- nvinfo : EIATTR_FRAME_SIZE
	.align		4
.L_39:
        /*00f0*/ 	.byte	0x04, 0x11
        /*00f2*/ 	.short	(.L_41 - .L_40)
	.align		4
.L_40:
        /*00f4*/ 	.word	index@(_ZN18transformer_engine51_GLOBAL__N__5afa7e58_18_current_scaling_cu_6a676ec611amax_kernelILi16ELb0E13__nv_bfloat16EEvPKT1_PfmmPKf)
        /*00f8*/ 	.word	0x00000000


	//----- nvinfo : EIATTR_REGCOUNT
	.align		4
.L_41:
        /*00fc*/ 	.byte	0x04, 0x2f
        /*00fe*/ 	.short	(.L_43 - .L_42)
	.align		4
.L_42:
        /*0100*/ 	.word	index@(_ZN18transformer_engine51_GLOBAL__N__5afa7e58_18_current_scaling_cu_6a676ec611amax_kernelILi1ELb1E13__nv_bfloat16EEvPKT1_PfmmPKf)
        /*0104*/ 	.word	0x0000000c


	//----- nvinfo : EIATTR_FRAME_SIZE
	.align		4
.L_43:
        /*0108*/ 	.byte	0x04, 0x11
        /*010a*/ 	.short	(.L_45 - .L_44)
	.align		4
.L_44:
        /*010c*/ 	.word	index@(_ZN18transformer_engine51_GLOBAL__N__5afa7e58_18_current_scaling_cu_6a676ec611amax_kernelILi1ELb1E13__nv_bfloat16EEvPKT1_PfmmPKf)
        /*0110*/ 	.word	0x00000000


	//----- nvinfo : EIATTR_MIN_STACK_SIZE
	.align		4
.L_45:
        /*0114*/ 	.byte	0x04, 0x12
        /*0116*/ 	.short	(.L_47 - .L_46)
	.align		4
.L_46:
        /*0118*/ 	.word	index@(_ZN18transformer_engine51_GLOBAL__N__5afa7e58_18_current_scaling_cu_6a676ec611amax_kernelILi1ELb1E13__nv_bfloat16EEvPKT1_PfmmPKf)
        /*011c*/ 	.word	0x00000000


	//----- nvinfo : EIATTR_MIN_STACK_SIZE
	.align		4
.L_47:
        /*0120*/ 	.byte	0x04, 0x12
        /*0122*/ 	.short	(.L_49 - .L_48)
	.align		4
.L_48:
        /*0124*/ 	.word	index@(_ZN18transformer_engine51_GLOBAL__N__5afa7e58_18_current_scaling_cu_6a676ec611amax_kernelILi16ELb0E13__nv_bfloat16EEvPKT1_PfmmPKf)
        /*0128*/ 	.word	0x00000000


	//----- nvinfo : EIATTR_MIN_STACK_SIZE
	.align		4
.L_49:
        /*012c*/ 	.byte	0x04, 0x12
        /*012e*/ 	.short	(.L_51 - .L_50)
	.align		4
.L_50:
        /*0130*/ 	.word	index@(_ZN18transformer_engine51_GLOBAL__N__5afa7e58_18_current_scaling_cu_6a676ec611amax_kernelILi16ELb1E13__nv_bfloat16EEvPKT1_PfmmPKf)
        /*0134*/ 	.word	0x00000000


	//----- nvinfo : EIATTR_MIN_STACK_SIZE
	.align		4
.L_51:
        /*0138*/ 	.byte	0x04, 0x12
        /*013a*/ 	.short	(.L_53 - .L_52)
	.align		4
.L_52:
        /*013c*/ 	.word	index@(_ZN18transformer_engine51_GLOBAL__N__5afa7e58_18_current_scaling_cu_6a676ec611amax_kernelILi1ELb1E6__halfEEvPKT1_PfmmPKf)
        /*0140*/ 	.word	0x00000000


	//----- nvinfo : EIATTR_MIN_STACK_SIZE
	.align		4
.L_53:
        /*0144*/ 	.byte	0x04, 0x12
        /*0146*/ 	.short	(.L_55 - .L_54)
	.align		4
.L_54:
        /*0148*/ 	.word	index@(_ZN18transformer_engine51_GLOBAL__N__5afa7e58_18_current_scaling_cu_6a676ec611amax_kernelILi16ELb0E6__halfEEvPKT1_PfmmPKf)
        /*014c*/ 	.word	0x00000000


	//----- nvinfo : EIATTR_MIN_STACK_SIZE
	.align		4
.L_55:
        /*0150*/ 	.byte	0x04, 0x12
        /*0152*/ 	.short	(.L_57 - .L_56)
	.align		4
.L_56:
        /*0154*/ 	.word	index@(_ZN18transformer_engine51_GLOBAL__N__5afa7e58_18_current_scaling_cu_6a676ec611amax_kernelILi16ELb1E6__halfEEvPKT1_PfmmPKf)
        /*0158*/ 	.word	0x00000000


	//----- nvinfo : EIATTR_MIN_STACK_SIZE
	.align		4
.L_57:
        /*015c*/ 	.byte	0x04, 0x12
        /*015e*/ 	.short	(.L_59 - .L_58)
	.align		4
.L_58:
        /*0160*/ 	.word	index@(_ZN18transformer_engine51_GLOBAL__N__5afa7e58_18_current_scaling_cu_6a676ec611amax_kernelILi1ELb1EfEEvPKT1_PfmmPKf)
        /*0164*/ 	.word	0x00000000


	//----- nvinfo : EIATTR_MIN_STACK_SIZE
	.align		4
.L_59:
        /*0168*/ 	.byte	0x04, 0x12
        /*016a*/ 	.short	(.L_61 - .L_60)
	.align		4
.L_60:
        /*016c*/ 	.word	index@(_ZN18transformer_engine51_GLOBAL__N__5afa7e58_18_current_scaling_cu_6a676ec611amax_kernelILi8ELb0EfEEvPKT1_PfmmPKf)
        /*0170*/ 	.word	0x00000000


	//----- nvinfo : EIATTR_MIN_STACK_SIZE
	.align		4
.L_61:
        /*0174*/ 	.byte	0x04, 0x12
        /*0176*/ 	.short	(.L_63 - .L_62)
	.align		4
.L_62:
        /*0178*/ 	.word	index@(_ZN18transformer_engine51_GLOBAL__N__5afa7e58_18_current_scaling_cu_6a676ec611amax_kernelILi8ELb1EfEEvPKT1_PfmmPKf)
        /*017c*/ 	.word	0x00000000


	//----- nvinfo : EIATTR_MIN_STACK_SIZE
	.align		4
.L_63:
        /*0180*/ 	.byte	0x04, 0x12
        /*0182*/ 	.short	(.L_65 - .L_64)
	.align		4
.L_64:
        /*0184*/ 	.word	index@(_ZN18transformer_engine51_GLOBAL__N__5afa7e58_18_current_scaling_cu_6a676ec630compute_scale_from_amax_kernelEPKfPffbfS2_)
        /*0188*/ 	.word	0x00000000


	//----- nvinfo : EIATTR_MIN_STACK_SIZE
	.align		4
.L_65:
        /*018c*/ 	.byte	0x04, 0x12
        /*018e*/ 	.short	(.L_67 - .L_66)
	.align		4
.L_66:
        /*0190*/ 	.word	index@(_ZN18transformer_engine51_GLOBAL__N__5afa7e58_18_current_scaling_cu_6a676ec616zero_amax_kernelEPfPKf)
        /*0194*/ 	.word	0x00000000
.L_67:


//--------------------- .nv.compat                --------------------------
	.section	.nv.compat,"",@"SHT_CUDA_COMPAT_INFO"
	.align	4
        /*0000*/ 	.byte	0x02, 0x09, 0x01, 0x00, 0x02, 0x02, 0x01, 0x00, 0x02, 0x05, 0x05, 0x00, 0x03, 0x07, 0x01, 0x01
        /*0010*/ 	.byte	0x02, 0x03, 0x00, 0x00, 0x02, 0x06, 0x01, 0x00, 0x04, 0x0b, 0x08, 0x00, 0x01, 0x00, 0x00, 0x00
        /*0020*/ 	.byte	0x00, 0x00, 0x00, 0x00


//--------------------- .nv.info._ZN18transformer_engine51_GLOBAL__N__5afa7e58_18_current_scaling_cu_6a676ec611amax_kernelILi1ELb1E13__nv_bfloat16EEvPKT1_PfmmPKf --------------------------
	.section	.nv.info._ZN18transformer_engine51_GLOBAL__N__5afa7e58_18_current_scaling_cu_6a676ec611amax_kernelILi1ELb1E13__nv_bfloat16EEvPKT1_PfmmPKf,"",@"SHT_CUDA_INFO"
	.sectionflags	@""
	.align	4


	//----- nvinfo : EIATTR_CUDA_API_VERSION
	.align		4
        /*0000*/ 	.byte	0x04, 0x37
        /*0002*/ 	.short	(.L_69 - .L_68)
.L_68:
        /*0004*/ 	.word	0x00000082


	//----- nvinfo : EIATTR_KPARAM_INFO
	.align		4
.L_69:
        /*0008*/ 	.byte	0x04, 0x17
        /*000a*/ 	.short	(.L_71 - .L_70)
.L_70:
        /*000c*/ 	.word	0x00000000
        /*0010*/ 	.short	0x0004
        /*0012*/ 	.short	0x0020
        /*0014*/ 	.byte	0x00, 0xf5, 0x21, 0x00


	//----- nvinfo : EIATTR_KPARAM_INFO
	.align		4
.L_71:
        /*0018*/ 	.byte	0x04, 0x17
        /*001a*/ 	.short	(.L_73 - .L_72)
.L_72:
        /*001c*/ 	.word	0x00000000
        /*0020*/ 	.short	0x0003
        /*0022*/ 	.short	0x0018
        /*0024*/ 	.byte	0x00, 0xf0, 0x21, 0x00


	//----- nvinfo : EIATTR_KPARAM_INFO
	.align		4
.L_73:
        /*0028*/ 	.byte	0x04, 0x17
        /*002a*/ 	.short	(.L_75 - .L_74)
.L_74:
        /*002c*/ 	.word	0x00000000
        /*0030*/ 	.short	0x0002
        /*0032*/ 	.short	0x0010
        /*0034*/ 	.byte	0x00, 0xf0, 0x21, 0x00


	//----- nvinfo : EIATTR_KPARAM_INFO
	.align		4
.L_75:
        /*0038*/ 	.byte	0x04, 0x17
        /*003a*/ 	.short	(.L_77 - .L_76)
.L_76:
        /*003c*/ 	.word	0x00000000
        /*0040*/ 	.short	0x0001
        /*0042*/ 	.short	0x0008
        /*0044*/ 	.byte	0x00, 0xf5, 0x21, 0x00


	//----- nvinfo : EIATTR_KPARAM_INFO
	.align		4
.L_77:
        /*0048*/ 	.byte	0x04, 0x17
        /*004a*/ 	.short	(.L_79 - .L_78)
.L_78:
        /*004c*/ 	.word	0x00000000
        /*0050*/ 	.short	0x0000
        /*0052*/ 	.short	0x0000
        /*0054*/ 	.byte	0x00, 0xf5, 0x21, 0x00


	//----- nvinfo : EIATTR_SPARSE_MMA_MASK
	.align		4
.L_79:
        /*0058*/ 	.byte	0x03, 0x50
        /*005a*/ 	.short	0x0000


	//----- nvinfo : EIATTR_MAXREG_COUNT
	.align		4
        /*005c*/ 	.byte	0x03, 0x1b
        /*005e*/ 	.short	0x0080


	//----- nvinfo : EIATTR_NUM_BARRIERS
	.align		4
        /*0060*/ 	.byte	0x02, 0x4c
        /*0062*/ 	.byte	0x01
	.zero		1


	//----- nvinfo : EIATTR_MERCURY_ISA_VERSION
	.align		4
        /*0064*/ 	.byte	0x03, 0x5f
        /*0066*/ 	.short	0x0101


	//----- nvinfo : EIATTR_COOP_GROUP_MASK_REGIDS
	.align		4
        /*0068*/ 	.byte	0x04, 0x29
        /*006a*/ 	.short	(.L_81 - .L_80)


	//   ....[0]....
.L_80:
        /*006c*/ 	.word	0xffffffff


	//   ....[1]....
        /*0070*/ 	.word	0xffffffff


	//   ....[2]....
        /*0074*/ 	.word	0xffffffff


	//   ....[3]....
        /*0078*/ 	.word	0xffffffff


	//   ....[4]....
        /*007c*/ 	.word	0xffffffff


	//   ....[5]....
        /*0080*/ 	.word	0xffffffff


	//   ....[6]....
        /*0084*/ 	.word	0xffffffff


	//   ....[7]....
        /*0088*/ 	.word	0xffffffff


	//   ....[8]....
        /*008c*/ 	.word	0xffffffff


	//----- nvinfo : EIATTR_COOP_GROUP_INSTR_OFFSETS
	.align		4
.L_81:
        /*0090*/ 	.byte	0x04, 0x28
        /*0092*/ 	.short	(.L_83 - .L_82)


	//   ....[0]....
.L_82:
        /*0094*/ 	.word	0x00000280


	//   ....[1]....
        /*0098*/ 	.word	0x000002d0


	//   ....[2]....
        /*009c*/ 	.word	0x00000320


	//   ....[3]....
        /*00a0*/ 	.word	0x00000340


	//   ....[4]....
        /*00a4*/ 	.word	0x00000360


	//   ....[5]....
        /*00a8*/ 	.word	0x00000430


	//   ....[6]....
        /*00ac*/ 	.word	0x00000450


	//   ....[7]....
        /*00b0*/ 	.word	0x00000470


	//   ....[8]....
        /*00b4*/ 	.word	0x00000490


	//----- nvinfo : EIATTR_VRC_CTA_INIT_COUNT
	.align		4
.L_83:
        /*00b8*/ 	.byte	0x02, 0x4a
	.zero		1
	.zero		1


	//----- nvinfo : EIATTR_EXIT_INSTR_OFFSETS
	.align		4
        /*00bc*/ 	.byte	0x04, 0x1c
        /*00be*/ 	.short	(.L_85 - .L_84)


	//   ....[0]....
.L_84:
        /*00c0*/ 	.word	0x00000090


	//   ....[1]....
        /*00c4*/ 	.word	0x000003a0


	//   ....[2]....
        /*00c8*/ 	.word	0x000004b0


	//   ....[3]....
        /*00cc*/ 	.word	0x00000500


	//----- nvinfo : EIATTR_MAX_THREADS
	.align		4
.L_85:
        /*00d0*/ 	.byte	0x04, 0x05
        /*00d2*/ 	.short	(.L_87 - .L_86)
.L_86:
        /*00d4*/ 	.word	0x00000200
        /*00d8*/ 	.word	0x00000001
        /*00dc*/ 	.word	0x00000001


	//----- nvinfo : EIATTR_CRS_STACK_SIZE
	.align		4
.L_87:
        /*00e0*/ 	.byte	0x04, 0x1e
        /*00e2*/ 	.short	(.L_89 - .L_88)
.L_88:
        /*00e4*/ 	.word	0x00000000


	//----- nvinfo : EIATTR_CBANK_PARAM_SIZE
	.align		4
.L_89:
        /*00e8*/ 	.byte	0x03, 0x19
        /*00ea*/ 	.short	0x0028


	//----- nvinfo : EIATTR_PARAM_CBANK
	.align		4
        /*00ec*/ 	.byte	0x04, 0x0a
        /*00ee*/ 	.short	(.L_91 - .L_90)
	.align		4
.L_90:
        /*00f0*/ 	.word	index@(.nv.constant0._ZN18transformer_engine51_GLOBAL__N__5afa7e58_18_current_scaling_cu_6a676ec611amax_kernelILi1ELb1E13__nv_bfloat16EEvPKT1_PfmmPKf)
        /*00f4*/ 	.short	0x0380
        /*00f6*/ 	.short	0x0028


	//----- nvinfo : EIATTR_SW_WAR
	.align		4
.L_91:
        /*00f8*/ 	.byte	0x04, 0x36
        /*00fa*/ 	.short	(.L_93 - .L_92)
.L_92:
        /*00fc*/ 	.word	0x00000008
.L_93:


//--------------------- .nv.info._ZN18transformer_engine51_GLOBAL__N__5afa7e58_18_current_scaling_cu_6a676ec611amax_kernelILi16ELb0E13__nv_bfloat16EEvPKT1_PfmmPKf --------------------------
	.section	.nv.info._ZN18transformer_engine51_GLOBAL__N__5afa7e58_18_current_scaling_cu_6a676ec611amax_kernelILi16ELb0E13__nv_bfloat16EEvPKT1_PfmmPKf,"",@"SHT_CUDA_INFO"
	.sectionflags	@""
	.align	4


	//----- nvinfo : EIATTR_CUDA_API_VERSION
	.align		4
        /*0000*/ 	.byte	0x04, 0x37
        /*0002*/ 	.short	(.L_95 - .L_94)
.L_94:
        /*0004*/ 	.word	0x00000082


	//----- nvinfo : EIATTR_KPARAM_INFO
	.align		4
.L_95:
        /*0008*/ 	.byte	0x04, 0x17
        /*000a*/ 	.short	(.L_97 - .L_96)
.L_96:
        /*000c*/ 	.word	0x00000000
        /*0010*/ 	.short	0x0004
        /*0012*/ 	.short	0x0020
        /*0014*/ 	.byte	0x00, 0xf5, 0x21, 0x00


	//----- nvinfo : EIATTR_KPARAM_INFO
	.align		4
.L_97:
        /*0018*/ 	.byte	0x04, 0x17
        /*001a*/ 	.short	(.L_99 - .L_98)
.L_98:
        /*001c*/ 	.word	0x00000000
        /*0020*/ 	.short	0x0003
        /*0022*/ 	.short	0x0018
        /*0024*/ 	.byte	0x00, 0xf0, 0x21, 0x00


	//----- nvinfo : EIATTR_KPARAM_INFO
	.align		4
.L_99:
        /*0028*/ 	.byte	0x04, 0x17
        /*002a*/ 	.short	(.L_101 - .L_100)
.L_100:
        /*002c*/ 	.word	0x00000000
        /*0030*/ 	.short	0x0002
        /*0032*/ 	.short	0x0010
        /*0034*/ 	.byte	0x00, 0xf0, 0x21, 0x00


	//----- nvinfo : EIATTR_KPARAM_INFO
	.align		4
.L_101:
        /*0038*/ 	.byte	0x04, 0x17
        /*003a*/ 	.short	(.L_103 - .L_102)
.L_102:
        /*003c*/ 	.word	0x00000000
        /*0040*/ 	.short	0x0001
        /*0042*/ 	.short	0x0008
        /*0044*/ 	.byte	0x00, 0xf5, 0x21, 0x00


	//----- nvinfo : EIATTR_KPARAM_INFO
	.align		4
.L_103:
        /*0048*/ 	.byte	0x04, 0x17
        /*004a*/ 	.short	(.L_105 - .L_104)
.L_104:
        /*004c*/ 	.word	0x00000000
        /*0050*/ 	.short	0x0000
        /*0052*/ 	.short	0x0000
        /*0054*/ 	.byte	0x00, 0xf5, 0x21, 0x00


	//----- nvinfo : EIATTR_SPARSE_MMA_MASK
	.align		4
.L_105:
        /*0058*/ 	.byte	0x03, 0x50
        /*005a*/ 	.short	0x0000


	//----- nvinfo : EIATTR_MAXREG_COUNT
	.align		4
        /*005c*/ 	.byte	0x03, 0x1b
        /*005e*/ 	.short	0x0080


	//----- nvinfo : EIATTR_NUM_BARRIERS
	.align		4
        /*0060*/ 	.byte	0x02, 0x4c
        /*0062*/ 	.byte	0x01
	.zero		1


	//----- nvinfo : EIATTR_MERCURY_ISA_VERSION
	.align		4
        /*0064*/ 	.byte	0x03, 0x5f
        /*0066*/ 	.short	0x0101


	//----- nvinfo : EIATTR_COOP_GROUP_MASK_REGIDS
	.align		4
        /*0068*/ 	.byte	0x04, 0x29
        /*006a*/ 	.short	(.L_107 - .L_106)


	//   ....[0]....
.L_106:
        /*006c*/ 	.word	0xffffffff


	//   ....[1]....
        /*0070*/ 	.word	0xffffffff


	//   ....[2]....
        /*0074*/ 	.word	0xffffffff


	//   ....[3]....
        /*0078*/ 	.word	0xffffffff


	//   ....[4]....
        /*007c*/ 	.word	0xffffffff


	//   ....[5]....
        /*0080*/ 	.word	0xffffffff


	//   ....[6]....
        /*0084*/ 	.word	0xffffffff


	//   ....[7]....
        /*0088*/ 	.word	0xffffffff


	//   ....[8]....
        /*008c*/ 	.word	0xffffffff


	//----- nvinfo : EIATTR_COOP_GROUP_INSTR_OFFSETS
	.align		4
.L_107:
        /*0090*/ 	.byte	0x04, 0x28
        /*0092*/ 	.short	(.L_109 - .L_108)


	//   ....[0]....
.L_108:
        /*0094*/ 	.word	0x00001040


	//   ....[1]....
        /*0098*/ 	.word	0x00001090


	//   ....[2]....
        /*009c*/ 	.word	0x000010d0


	//   ....[3]....
        /*00a0*/ 	.word	0x00001100


	//   ....[4]....
        /*00a4*/ 	.word	0x00001120


	//   ....[5]....
        /*00a8*/ 	.word	0x000011f0


	//   ....[6]....
        /*00ac*/ 	.word	0x00001210


	//   ....[7]....
        /*00b0*/ 	.word	0x00001230


	//   ....[8]....
        /*00b4*/ 	.word	0x00001250


	//----- nvinfo : EIATTR_VRC_CTA_INIT_COUNT
	.align		4
.L_109:
        /*00b8*/ 	.byte	0x02, 0x4a
	.zero		1
	.zero		1


	//----- nvinfo : EIATTR_EXIT_INSTR_OFFSETS
	.align		4
        /*00bc*/ 	.byte	0x04, 0x1c
        /*00be*/ 	.short	(.L_111 - .L_110)


	//   ....[0]....
.L_110:
        /*00c0*/ 	.word	0x00000090


	//   ....[1]....
        /*00c4*/ 	.word	0x00001160


	//   ....[2]....
        /*00c8*/ 	.word	0x00001270


	//   ....[3]....
        /*00cc*/ 	.word	0x000012c0


	//----- nvinfo : EIATTR_MAX_THREADS
	.align		4
.L_111:
        /*00d0*/ 	.byte	0x04, 0x05
        /*00d2*/ 	.short	(.L_113 - .L_112)
.L_112:
        /*00d4*/ 	.word	0x00000200
        /*00d8*/ 	.word	0x00000001
        /*00dc*/ 	.word	0x00000001


	//----- nvinfo : EIATTR_CRS_STACK_SIZE
	.align		4
.L_113:
        /*00e0*/ 	.byte	0x04, 0x1e
        /*00e2*/ 	.short	(.L_115 - .L_114)
.L_114:
        /*00e4*/ 	.word	0x00000000


	//----- nvinfo : EIATTR_CBANK_PARAM_SIZE
	.align		4
.L_115:
        /*00e8*/ 	.byte	0x03, 0x19
        /*00ea*/ 	.short	0x0028


	//----- nvinfo : EIATTR_PARAM_CBANK
	.align		4
        /*00ec*/ 	.byte	0x04, 0x0a
        /*00ee*/ 	.short	(.L_117 - .L_116)
	.align		4
.L_116:
        /*00f0*/ 	.word	index@(.nv.constant0._ZN18transformer_engine51_GLOBAL__N__5afa7e58_18_current_scaling_cu_6a676ec611amax_kernelILi16ELb0E13__nv_bfloat16EEvPKT1_PfmmPKf)
        /*00f4*/ 	.short	0x0380
        /*00f6*/ 	.short	0x0028


	//----- nvinfo : EIATTR_SW_WAR
	.align		4
.L_117:
        /*00f8*/ 	.byte	0x04, 0x36
        /*00fa*/ 	.short	(.L_119 - .L_118)
.L_118:
        /*00fc*/ 	.word	0x00000008
.L_119:


//--------------------- .nv.info._ZN18transformer_engine51_GLOBAL__N__5afa7e58_18_current_scaling_cu_6a676ec611amax_kernelILi16ELb1E13__nv_bfloat16EEvPKT1_PfmmPKf --------------------------
	.section	.nv.info._ZN18transformer_engine51_GLOBAL__N__5afa7e58_18_current_scaling_cu_6a676ec611amax_kernelILi16ELb1E13__nv_bfloat16EEvPKT1_PfmmPKf,"",@"SHT_CUDA_INFO"
	.sectionflags	@""
	.align	4


	//----- nvinfo : EIATTR_CUDA_API_VERSION
	.align		4
        /*0000*/ 	.byte	0x04, 0x37
        /*0002*/ 	.short	(.L_121 - .L_120)
.L_120:
        /*0004*/ 	.word	0x00000082


	//----- nvinfo : EIATTR_KPARAM_INFO
	.align		4
.L_121:
        /*0008*/ 	.byte	0x04, 0x17
        /*000a*/ 	.short	(.L_123 - .L_122)
.L_122:
        /*000c*/ 	.word	0x00000000
        /*0010*/ 	.short	0x0004
        /*0012*/ 	.short	0x0020
        /*0014*/ 	.byte	0x00, 0xf5, 0x21, 0x00


	//----- nvinfo : EIATTR_KPARAM_INFO
	.align		4
.L_123:
        /*0018*/ 	.byte	0x04, 0x17
        /*001a*/ 	.short	(.L_125 - .L_124)
.L_124:
        /*001c*/ 	.word	0x00000000
        /*0020*/ 	.short	0x0003
        /*0022*/ 	.short	0x0018
        /*0024*/ 	.byte	0x00, 0xf0, 0x21, 0x00


	//----- nvinfo : EIATTR_KPARAM_INFO
	.align		4
.L_125:
        /*0028*/ 	.byte	0x04, 0x17
        /*002a*/ 	.short	(.L_127 - .L_126)
.L_126:
        /*002c*/ 	.word	0x00000000
        /*0030*/ 	.short	0x0002
        /*0032*/ 	.short	0x0010
        /*0034*/ 	.byte	0x00, 0xf0, 0x21, 0x00


	//----- nvinfo : EIATTR_KPARAM_INFO
	.align		4
.L_127:
        /*0038*/ 	.byte	0x04, 0x17
        /*003a*/ 	.short	(.L_129 - .L_128)
.L_128:
        /*003c*/ 	.word	0x00000000
        /*0040*/ 	.short	0x0001
        /*0042*/ 	.short	0x0008
        /*0044*/ 	.byte	0x00, 0xf5, 0x21, 0x00


	//----- nvinfo : EIATTR_KPARAM_INFO
	.align		4
.L_129:
        /*0048*/ 	.byte	0x04, 0x17
        /*004a*/ 	.short	(.L_131 - .L_130)
.L_130:
        /*004c*/ 	.word	0x00000000
        /*0050*/ 	.short	0x0000
        /*0052*/ 	.short	0x0000
        /*0054*/ 	.byte	0x00, 0xf5, 0x21, 0x00


	//----- nvinfo : EIATTR_SPARSE_MMA_MASK
	.align		4
.L_131:
        /*0058*/ 	.byte	0x03, 0x50
        /*005a*/ 	.short	0x0000


	//----- nvinfo : EIATTR_MAXREG_COUNT
	.align		4
        /*005c*/ 	.byte	0x03, 0x1b
        /*005e*/ 	.short	0x0080


	//----- nvinfo : EIATTR_NUM_BARRIERS
	.align		4
        /*0060*/ 	.byte	0x02, 0x4c
        /*0062*/ 	.byte	0x01
	.zero		1


	//----- nvinfo : EIATTR_MERCURY_ISA_VERSION
	.align		4
        /*0064*/ 	.byte	0x03, 0x5f
        /*0066*/ 	.short	0x0101


	//----- nvinfo : EIATTR_COOP_GROUP_MASK_REGIDS
	.align		4
        /*0068*/ 	.byte	0x04, 0x29
        /*006a*/ 	.short	(.L_133 - .L_132)


	//   ....[0]....
.L_132:
        /*006c*/ 	.word	0xffffffff


	//   ....[1]....
        /*0070*/ 	.word	0xffffffff


	//   ....[2]....
        /*0074*/ 	.word	0xffffffff


	//   ....[3]....
        /*0078*/ 	.word	0xffffffff


	//   ....[4]....
        /*007c*/ 	.word	0xffffffff


	//   ....[5]....
        /*0080*/ 	.word	0xffffffff


	//   ....[6]....
        /*0084*/ 	.word	0xffffffff


	//   ....[7]....
        /*0088*/ 	.word	0xffffffff


	//   ....[8]....
        /*008c*/ 	.word	0xffffffff


	//----- nvinfo : EIATTR_COOP_GROUP_INSTR_OFFSETS
	.align		4
.L_133:
        /*0090*/ 	.byte	0x04, 0x28
        /*0092*/ 	.short	(.L_135 - .L_134)


	//   ....[0]....
.L_134:
        /*0094*/ 	.word	0x00000360


	//   ....[1]....
        /*0098*/ 	.word	0x000003c0


	//   ....[2]....
        /*009c*/ 	.word	0x00000400


	//   ....[3]....
        /*00a0*/ 	.word	0x00000420


	//   ....[4]....
        /*00a4*/ 	.word	0x00000440


	//   ....[5]....
        /*00a8*/ 	.word	0x00000510


	//   ....[6]....
        /*00ac*/ 	.word	0x00000530


	//   ....[7]....
        /*00b0*/ 	.word	0x00000550


	//   ....[8]....
        /*00b4*/ 	.word	0x00000570


	//----- nvinfo : EIATTR_VRC_CTA_INIT_COUNT
	.align		4
.L_135:
        /*00b8*/ 	.byte	0x02, 0x4a
	.zero		1
	.zero		1


	//----- nvinfo : EIATTR_EXIT_INSTR_OFFSETS
	.align		4
        /*00bc*/ 	.byte	0x04, 0x1c
        /*00be*/ 	.short	(.L_137 - .L_136)


	//   ....[0]....
.L_136:
        /*00c0*/ 	.word	0x00000090


	//   ....[1]....
        /*00c4*/ 	.word	0x00000480


	//   ....[2]....
        /*00c8*/ 	.word	0x00000590


	//   ....[3]....
        /*00cc*/ 	.word	0x000005e0


	//----- nvinfo : EIATTR_MAX_THREADS
	.align		4
.L_137:
        /*00d0*/ 	.byte	0x04, 0x05
        /*00d2*/ 	.short	(.L_139 - .L_138)
.L_138:
        /*00d4*/ 	.word	0x00000200
        /*00d8*/ 	.word	0x00000001
        /*00dc*/ 	.word	0x00000001


	//----- nvinfo : EIATTR_CRS_STACK_SIZE
	.align		4
.L_139:
        /*00e0*/ 	.byte	0x04, 0x1e
        /*00e2*/ 	.short	(.L_141 - .L_140)
.L_140:
        /*00e4*/ 	.word	0x00000000


	//----- nvinfo : EIATTR_CBANK_PARAM_SIZE
	.align		4
.L_141:
        /*00e8*/ 	.byte	0x03, 0x19
        /*00ea*/ 	.short	0x0028


	//----- nvinfo : EIATTR_PARAM_CBANK
	.align		4
        /*00ec*/ 	.byte	0x04, 0x0a
        /*00ee*/ 	.short	(.L_143 - .L_142)
	.align		4
.L_142:
        /*00f0*/ 	.word	index@(.nv.constant0._ZN18transformer_engine51_GLOBAL__N__5afa7e58_18_current_scaling_cu_6a676ec611amax_kernelILi16ELb1E13__nv_bfloat16EEvPKT1_PfmmPKf)
        /*00f4*/ 	.short	0x0380
        /*00f6*/ 	.short	0x0028


	//----- nvinfo : EIATTR_SW_WAR
	.align		4
.L_143:
        /*00f8*/ 	.byte	0x04, 0x36
        /*00fa*/ 	.short	(.L_145 - .L_144)
.L_144:
        /*00fc*/ 	.word	0x00000008
.L_145:


//--------------------- .nv.info._ZN18transformer_engine51_GLOBAL__N__5afa7e58_18_current_scaling_cu_6a676ec611amax_kernelILi1ELb1E6__halfEEvPKT1_PfmmPKf --------------------------
	.section	.nv.info._ZN18transformer_engine51_GLOBAL__N__5afa7e58_18_current_scaling_cu_6a676ec611amax_kernelILi1ELb1E6__halfEEvPKT1_PfmmPKf,"",@"SHT_CUDA_INFO"
	.sectionflags	@""
	.align	4


	//----- nvinfo : EIATTR_CUDA_API_VERSION
	.align		4
        /*0000*/ 	.byte	0x04, 0x37
        /*0002*/ 	.short	(.L_147 - .L_146)
.L_146:
        /*0004*/ 	.word	0x00000082


	//----- nvinfo : EIATTR_KPARAM_INFO
	.align		4
.L_147:
        /*0008*/ 	.byte	0x04, 0x17
        /*000a*/ 	.short	(.L_149 - .L_148)
.L_148:
        /*000c*/ 	.word	0x00000000
        /*0010*/ 	.short	0x0004
        /*0012*/ 	.short	0x0020
        /*0014*/ 	.byte	0x00, 0xf5, 0x21, 0x00


	//----- nvinfo : EIATTR_KPARAM_INFO
	.align		4
.L_149:
        /*0018*/ 	.byte	0x04, 0x17
        /*001a*/ 	.short	(.L_151 - .L_150)
.L_150:
        /*001c*/ 	.word	0x00000000
        /*0020*/ 	.short	0x0003
        /*0022*/ 	.short	0x0018
        /*0024*/ 	.byte	0x00, 0xf0, 0x21, 0x00


	//----- nvinfo : EIATTR_KPARAM_INFO
	.align		4
.L_151:
        /*0028*/ 	.byte	0x04, 0x17
        /*002a*/ 	.short	(.L_153 - .L_152)
.L_152:
        /*002c*/ 	.word	0x00000000
        /*0030*/ 	.short	0x0002
        /*0032*/ 	.short	0x0010
        /*0034*/ 	.byte	0x00, 0xf0, 0x21, 0x00


	//----- nvinfo : EIATTR_KPARAM_INFO
	.align		4
.L_153:
        /*0038*/ 	.byte	0x04, 0x17
        /*003a*/ 	.short	(.L_155 - .L_154)
.L_154:
        /*003c*/ 	.word	0x00000000
        /*0040*/ 	.short	0x0001
        /*0042*/ 	.short	0x0008
        /*0044*/ 	.byte	0x00, 0xf5, 0x21, 0x00


	//----- nvinfo : EIATTR_KPARAM_INFO
	.align		4
.L_155:
        /*0048*/ 	.byte	0x04, 0x17
        /*004a*/ 	.short	(.L_157 - .L_156)
.L_156:
        /*004c*/ 	.word	0x00000000
        /*0050*/ 	.short	0x0000
        /*0052*/ 	.short	0x0000
        /*0054*/ 	.byte	0x00, 0xf5, 0x21, 0x00


	//----- nvinfo : EIATTR_SPARSE_MMA_MASK
	.align		4
.L_157:
        /*0058*/ 	.byte	0x03, 0x50
        /*005a*/ 	.short	0x0000


	//----- nvinfo : EIATTR_MAXREG_COUNT
	.align		4
        /*005c*/ 	.byte	0x03, 0x1b
        /*005e*/ 	.short	0x0080


	//----- nvinfo : EIATTR_NUM_BARRIERS
	.align		4
        /*0060*/ 	.byte	0x02, 0x4c
        /*0062*/ 	.byte	0x01
	.zero		1


	//----- nvinfo : EIATTR_MERCURY_ISA_VERSION
	.align		4
        /*0064*/ 	.byte	0x03, 0x5f
        /*0066*/ 	.short	0x0101


	//----- nvinfo : EIATTR_COOP_GROUP_MASK_REGIDS
	.align		4
        /*0068*/ 	.byte	0x04, 0x29
        /*006a*/ 	.short	(.L_159 - .L_158)


	//   ....[0]....
.L_158:
        /*006c*/ 	.word	0xffffffff


	//   ....[1]....
        /*0070*/ 	.word	0xffffffff


	//   ....[2]....
        /*0074*/ 	.word	0xffffffff


	//   ....[3]....
        /*0078*/ 	.word	0xffffffff


	//   ....[4]....
        /*007c*/ 	.word	0xffffffff


	//   ....[5]....
        /*0080*/ 	.word	0xffffffff


	//   ....[6]....
        /*0084*/ 	.word	0xffffffff


	//   ....[7]....
        /*0088*/ 	.word	0xffffffff


	//   ....[8]....
        /*008c*/ 	.word	0xffffffff


	//----- nvinfo : EIATTR_COOP_GROUP_INSTR_OFFSETS
	.align		4
.L_159:
        /*0090*/ 	.byte	0x04, 0x28
        /*0092*/ 	.short	(.L_161 - .L_160)


	//   ....[0]....
.L_160:
        /*0094*/ 	.word	0x00000260


	//   ....[1]....
        /*0098*/ 	.word	0x000002b0


	//   ....[2]....
        /*009c*/ 	.word	0x000002f0


	//   ....[3]....
        /*00a0*/ 	.word	0x00000320


	//   ....[4]....
        /*00a4*/ 	.word	0x00000340


	//   ....[5]....
        /*00a8*/ 	.word	0x00000410


	//   ....[6]....
        /*00ac*/ 	.word	0x00000430


	//   ....[7]....
        /*00b0*/ 	.word	0x00000450


	//   ....[8]....
        /*00b4*/ 	.word	0x00000470


	//----- nvinfo : EIATTR_VRC_CTA_INIT_COUNT
	.align		4
.L_161:
        /*00b8*/ 	.byte	0x02, 0x4a
	.zero		1
	.zero		1


	//----- nvinfo : EIATTR_EXIT_INSTR_OFFSETS
	.align		4
        /*00bc*/ 	.byte	0x04, 0x1c
        /*00be*/ 	.short	(.L_163 - .L_162)


	//   ....[0]....
.L_162:
        /*00c0*/ 	.word	0x00000090


	//   ....[1]....
        /*00c4*/ 	.word	0x00000380


	//   ....[2]....
        /*00c8*/ 	.word	0x00000480


	//   ....[3]....
        /*00cc*/ 	.word	0x000004e0


	//----- nvinfo : EIATTR_MAX_THREADS
	.align		4
.L_163:
        /*00d0*/ 	.byte	0x04, 0x05
        /*00d2*/ 	.short	(.L_165 - .L_164)
.L_164:
        /*00d4*/ 	.word	0x00000200
        /*00d8*/ 	.word	0x00000001
        /*00dc*/ 	.word	0x00000001


	//----- nvinfo : EIATTR_CRS_STACK_SIZE
	.align		4
.L_165:
        /*00e0*/ 	.byte	0x04, 0x1e
        /*00e2*/ 	.short	(.L_167 - .L_166)
.L_166:
        /*00e4*/ 	.word	0x00000000


	//----- nvinfo : EIATTR_CBANK_PARAM_SIZE
	.align		4
.L_167:
        /*00e8*/ 	.byte	0x03, 0x19
        /*00ea*/ 	.short	0x0028


	//----- nvinfo : EIATTR_PARAM_CBANK
	.align		4
        /*00ec*/ 	.byte	0x04, 0x0a
        /*00ee*/ 	.short	(.L_169 - .L_168)
	.align		4
.L_168:
        /*00f0*/ 	.word	index@(.nv.constant0._ZN18transformer_engine51_GLOBAL__N__5afa7e58_18_current_scaling_cu_6a676ec611amax_kernelILi1ELb1E6__halfEEvPKT1_PfmmPKf)
        /*00f4*/ 	.short	0x0380
        /*00f6*/ 	.short	0x0028


	//----- nvinfo : EIATTR_SW_WAR
	.align		4
.L_169:
        /*00f8*/ 	.byte	0x04, 0x36
        /*00fa*/ 	.short	(.L_171 - .L_170)
.L_170:
        /*00fc*/ 	.word	0x00000008
.L_171:


//--------------------- .nv.info._ZN18transformer_engine51_GLOBAL__N__5afa7e58_18_current_scaling_cu_6a676ec611amax_kernelILi16ELb0E6__halfEEvPKT1_PfmmPKf --------------------------
	.section	.nv.info._ZN18transformer_engine51_GLOBAL__N__5afa7e58_18_current_scaling_cu_6a676ec611amax_kernelILi16ELb0E6__halfEEvPKT1_PfmmPKf,"",@"SHT_CUDA_INFO"
	.sectionflags	@""
	.align	4


	//----- nvinfo : EIATTR_CUDA_API_VERSION
	.align		4
        /*0000*/ 	.byte	0x04, 0x37
        /*0002*/ 	.short	(.L_173 - .L_172)
.L_172:
        /*0004*/ 	.word	0x00000082


	//----- nvinfo : EIATTR_KPARAM_INFO
	.align		4
.L_173:
        /*0008*/ 	.byte	0x04, 0x17
        /*000a*/ 	.short	(.L_175 - .L_174)
.L_174:
        /*000c*/ 	.word	0x00000000
        /*0010*/ 	.short	0x0004
        /*0012*/ 	.short	0x0020
        /*0014*/ 	.byte	0x00, 0xf5, 0x21, 0x00


	//----- nvinfo : EIATTR_KPARAM_INFO
	.align		4
.L_175:
        /*0018*/ 	.byte	0x04, 0x17
        /*001a*/ 	.short	(.L_177 - .L_176)
.L_176:
        /*001c*/ 	.word	0x00000000
        /*0020*/ 	.short	0x0003
        /*0022*/ 	.short	0x0018
        /*0024*/ 	.byte	0x00, 0xf0, 0x21, 0x00


	//----- nvinfo : EIATTR_KPARAM_INFO
	.align		4
.L_177:
        /*0028*/ 	.byte	0x04, 0x17
        /*002a*/ 	.short	(.L_179 - .L_178)
.L_178:
        /*002c*/ 	.word	0x00000000
        /*0030*/ 	.short	0x0002
        /*0032*/ 	.short	0x0010
        /*0034*/ 	.byte	0x00, 0xf0, 0x21, 0x00


	//----- nvinfo : EIATTR_KPARAM_INFO
	.align		4
.L_179:
        /*0038*/ 	.byte	0x04, 0x17
        /*003a*/ 	.short	(.L_181 - .L_180)
.L_180:
        /*003c*/ 	.word	0x00000000
        /*0040*/ 	.short	0x0001
        /*0042*/ 	.short	0x0008
        /*0044*/ 	.byte	0x00, 0xf5, 0x21, 0x00


	//----- nvinfo : EIATTR_KPARAM_INFO
	.align		4
.L_181:
        /*0048*/ 	.byte	0x04, 0x17
        /*004a*/ 	.short	(.L_183 - .L_182)
.L_182:
        /*004c*/ 	.word	0x00000000
        /*0050*/ 	.short	0x0000
        /*0052*/ 	.short	0x0000
        /*0054*/ 	.byte	0x00, 0xf5, 0x21, 0x00


	//----- nvinfo : EIATTR_SPARSE_MMA_MASK
	.align		4
.L_183:
        /*0058*/ 	.byte	0x03, 0x50
        /*005a*/ 	.short	0x0000


	//----- nvinfo : EIATTR_MAXREG_COUNT
	.align		4
        /*005c*/ 	.byte	0x03, 0x1b
        /*005e*/ 	.short	0x0080


	//----- nvinfo : EIATTR_NUM_BARRIERS
	.align		4
        /*0060*/ 	.byte	0x02, 0x4c
        /*0062*/ 	.byte	0x01
	.zero		1


	//----- nvinfo : EIATTR_MERCURY_ISA_VERSION
	.align		4
        /*0064*/ 	.byte	0x03, 0x5f
        /*0066*/ 	.short	0x0101


	//----- nvinfo : EIATTR_COOP_GROUP_MASK_REGIDS
	.align		4
        /*0068*/ 	.byte	0x04, 0x29
        /*006a*/ 	.short	(.L_185 - .L_184)


	//   ....[0]....
.L_184:
        /*006c*/ 	.word	0xffffffff


	//   ....[1]....
        /*0070*/ 	.word	0xffffffff


	//   ....[2]....
        /*0074*/ 	.word	0xffffffff


	//   ....[3]....
        /*0078*/ 	.word	0xffffffff


	//   ....[4]....
        /*007c*/ 	.word	0xffffffff


	//   ....[5]....
        /*0080*/ 	.word	0xffffffff


	//   ....[6]....
        /*0084*/ 	.word	0xffffffff


	//   ....[7]....
        /*0088*/ 	.word	0xffffffff


	//   ....[8]....
        /*008c*/ 	.word	0xffffffff


	//----- nvinfo : EIATTR_COOP_GROUP_INSTR_OFFSETS
	.align		4
.L_185:
        /*0090*/ 	.byte	0x04, 0x28
        /*0092*/ 	.short	(.L_187 - .L_186)


	//   ....[0]....
.L_186:
        /*0094*/ 	.word	0x00000fb0


	//   ....[1]....
        /*0098*/ 	.word	0x00001000


	//   ....[2]....
        /*009c*/ 	.word	0x00001040


	//   ....[3]....
        /*00a0*/ 	.word	0x00001070


	//   ....[4]....
        /*00a4*/ 	.word	0x00001090


	//   ....[5]....
        /*00a8*/ 	.word	0x00001160


	//   ....[6]....
        /*00ac*/ 	.word	0x00001180


	//   ....[7]....
        /*00b0*/ 	.word	0x000011a0


	//   ....[8]....
        /*00b4*/ 	.word	0x000011c0


	//----- nvinfo : EIATTR_VRC_CTA_INIT_COUNT
	.align		4
.L_187:
        /*00b8*/ 	.byte	0x02, 0x4a
	.zero		1
	.zero		1


	//----- nvinfo : EIATTR_EXIT_INSTR_OFFSETS
	.align		4
        /*00bc*/ 	.byte	0x04, 0x1c
        /*00be*/ 	.short	(.L_189 - .L_188)


	//   ....[0]....
.L_188:
        /*00c0*/ 	.word	0x00000090


	//   ....[1]....
        /*00c4*/ 	.word	0x000010d0


	//   ....[2]....
        /*00c8*/ 	.word	0x000011d0


	//   ....[3]....
        /*00cc*/ 	.word	0x00001230


	//----- nvinfo : EIATTR_MAX_THREADS
	.align		4
.L_189:
        /*00d0*/ 	.byte	0x04, 0x05
        /*00d2*/ 	.short	(.L_191 - .L_190)
.L_190:
        /*00d4*/ 	.word	0x00000200
        /*00d8*/ 	.word	0x00000001
        /*00dc*/ 	.word	0x00000001


	//----- nvinfo : EIATTR_CRS_STACK_SIZE
	.align		4
.L_191:
        /*00e0*/ 	.byte	0x04, 0x1e
        /*00e2*/ 	.short	(.L_193 - .L_192)
.L_192:
        /*00e4*/ 	.word	0x00000000


	//----- nvinfo : EIATTR_CBANK_PARAM_SIZE
	.align		4
.L_193:
        /*00e8*/ 	.byte	0x03, 0x19
        /*00ea*/ 	.short	0x0028


	//----- nvinfo : EIATTR_PARAM_CBANK
	.align		4
        /*00ec*/ 	.byte	0x04, 0x0a
        /*00ee*/ 	.short	(.L_195 - .L_194)
	.align		4
.L_194:
        /*00f0*/ 	.word	index@(.nv.constant0._ZN18transformer_engine51_GLOBAL__N__5afa7e58_18_current_scaling_cu_6a676ec611amax_kernelILi16ELb0E6__halfEEvPKT1_PfmmPKf)
        /*00f4*/ 	.short	0x0380
        /*00f6*/ 	.short	0x0028


	//----- nvinfo : EIATTR_SW_WAR
	.align		4
.L_195:
        /*00f8*/ 	.byte	0x04, 0x36
        /*00fa*/ 	.short	(.L_197 - .L_196)
.L_196:
        /*00fc*/ 	.word	0x00000008
.L_197:


//--------------------- .nv.info._ZN18transformer_engine51_GLOBAL__N__5afa7e58_18_current_scaling_cu_6a676ec611amax_kernelILi16ELb1E6__halfEEvPKT1_PfmmPKf --------------------------
	.section	.nv.info._ZN18transformer_engine51_GLOBAL__N__5afa7e58_18_current_scaling_cu_6a676ec611amax_kernelILi16ELb1E6__halfEEvPKT1_PfmmPKf,"",@"SHT_CUDA_INFO"
	.sectionflags	@""
	.align	4


	//----- nvinfo : EIATTR_CUDA_API_VERSION
	.align		4
        /*0000*/ 	.byte	0x04, 0x37
        /*0002*/ 	.short	(.L_199 - .L_198)
.L_198:
        /*0004*/ 	.word	0x00000082


	//----- nvinfo : EIATTR_KPARAM_INFO
	.align		4
.L_199:
        /*0008*/ 	.byte	0x04, 0x17
        /*000a*/ 	.short	(.L_201 - .L_200)
.L_200:
        /*000c*/ 	.word	0x00000000
        /*0010*/ 	.short	0x0004
        /*0012*/ 	.short	0x0020
        /*0014*/ 	.byte	0x00, 0xf5, 0x21, 0x00


	//----- nvinfo : EIATTR_KPARAM_INFO
	.align		4
.L_201:
        /*0018*/ 	.byte	0x04, 0x17
        /*001a*/ 	.short	(.L_203 - .L_202)
.L_202:
        /*001c*/ 	.word	0x00000000
        /*0020*/ 	.short	0x0003
        /*0022*/ 	.short	0x0018
        /*0024*/ 	.byte	0x00, 0xf0, 0x21, 0x00


	//----- nvinfo : EIATTR_KPARAM_INFO
	.align		4
.L_203:
        /*0028*/ 	.byte	0x04, 0x17
        /*002a*/ 	.short	(.L_205 - .L_204)
.L_204:
        /*002c*/ 	.word	0x00000000
        /*0030*/ 	.short	0x0002
        /*0032*/ 	.short	0x0010
        /*0034*/ 	.byte	0x00, 0xf0, 0x21, 0x00


	//----- nvinfo : EIATTR_KPARAM_INFO
	.align		4
.L_205:
        /*0038*/ 	.byte	0x04, 0x17
        /*003a*/ 	.short	(.L_207 - .L_206)
.L_206:
        /*003c*/ 	.word	0x00000000
        /*0040*/ 	.short	0x0001
        /*0042*/ 	.short	0x0008
        /*0044*/ 	.byte	0x00, 0xf5, 0x21, 0x00


	//----- nvinfo : EIATTR_KPARAM_INFO
	.align		4
.L_207:
        /*0048*/ 	.byte	0x04, 0x17
        /*004a*/ 	.short	(.L_209 - .L_208)
.L_208:
        /*004c*/ 	.word	0x00000000
        /*0050*/ 	.short	0x0000
        /*0052*/ 	.short	0x0000
        /*0054*/ 	.byte	0x00, 0xf5, 0x21, 0x00


	//----- nvinfo : EIATTR_SPARSE_MMA_MASK
	.align		4
.L_209:
        /*0058*/ 	.byte	0x03, 0x50
        /*005a*/ 	.short	0x0000


	//----- nvinfo : EIATTR_MAXREG_COUNT
	.align		4
        /*005c*/ 	.byte	0x03, 0x1b
        /*005e*/ 	.short	0x0080


	//----- nvinfo : EIATTR_NUM_BARRIERS
	.align		4
        /*0060*/ 	.byte	0x02, 0x4c
        /*0062*/ 	.byte	0x01
	.zero		1


	//----- nvinfo : EIATTR_MERCURY_ISA_VERSION
	.align		4
        /*0064*/ 	.byte	0x03, 0x5f
        /*0066*/ 	.short	0x0101


	//----- nvinfo : EIATTR_COOP_GROUP_MASK_REGIDS
	.align		4
        /*0068*/ 	.byte	0x04, 0x29
        /*006a*/ 	.short	(.L_211 - .L_210)


	//   ....[0]....
.L_210:
        /*006c*/ 	.word	0xffffffff


	//   ....[1]....
        /*0070*/ 	.word	0xffffffff


	//   ....[2]....
        /*0074*/ 	.word	0xffffffff


	//   ....[3]....
        /*0078*/ 	.word	0xffffffff


	//   ....[4]....
        /*007c*/ 	.word	0xffffffff


	//   ....[5]....
        /*0080*/ 	.word	0xffffffff


	//   ....[6]....
        /*0084*/ 	.word	0xffffffff


	//   ....[7]....
        /*0088*/ 	.word	0xffffffff


	//   ....[8]....
        /*008c*/ 	.word	0xffffffff


	//----- nvinfo : EIATTR_COOP_GROUP_INSTR_OFFSETS
	.align		4
.L_211:
        /*0090*/ 	.byte	0x04, 0x28
        /*0092*/ 	.short	(.L_213 - .L_212)


	//   ....[0]....
.L_212:
        /*0094*/ 	.word	0x000002e0


	//   ....[1]....
        /*0098*/ 	.word	0x00000340


	//   ....[2]....
        /*009c*/ 	.word	0x00000370


	//   ....[3]....
        /*00a0*/ 	.word	0x000003a0


	//   ....[4]....
        /*00a4*/ 	.word	0x000003c0


	//   ....[5]....
        /*00a8*/ 	.word	0x00000490


	//   ....[6]....
        /*00ac*/ 	.word	0x000004b0


	//   ....[7]....
        /*00b0*/ 	.word	0x000004d0


	//   ....[8]....
        /*00b4*/ 	.word	0x000004f0


	//----- nvinfo : EIATTR_VRC_CTA_INIT_COUNT
	.align		4
.L_213:
        /*00b8*/ 	.byte	0x02, 0x4a
	.zero		1
	.zero		1


	//----- nvinfo : EIATTR_EXIT_INSTR_OFFSETS
	.align		4
        /*00bc*/ 	.byte	0x04, 0x1c
        /*00be*/ 	.short	(.L_215 - .L_214)


	//   ....[0]....
.L_214:
        /*00c0*/ 	.word	0x00000090


	//   ....[1]....
        /*00c4*/ 	.word	0x00000400


	//   ....[2]....
        /*00c8*/ 	.word	0x00000500


	//   ....[3]....
        /*00cc*/ 	.word	0x00000560


	//----- nvinfo : EIATTR_MAX_THREADS
	.align		4
.L_215:
        /*00d0*/ 	.byte	0x04, 0x05
        /*00d2*/ 	.short	(.L_217 - .L_216)
.L_216:
        /*00d4*/ 	.word	0x00000200
        /*00d8*/ 	.word	0x00000001
        /*00dc*/ 	.word	0x00000001


	//----- nvinfo : EIATTR_CRS_STACK_SIZE
	.align		4
.L_217:
        /*00e0*/ 	.byte	0x04, 0x1e
        /*00e2*/ 	.short	(.L_219 - .L_218)
.L_218:
        /*00e4*/ 	.word	0x00000000


	//----- nvinfo : EIATTR_CBANK_PARAM_SIZE
	.align		4
.L_219:
        /*00e8*/ 	.byte	0x03, 0x19
        /*00ea*/ 	.short	0x0028


	//----- nvinfo : EIATTR_PARAM_CBANK
	.align		4
        /*00ec*/ 	.byte	0x04, 0x0a
        /*00ee*/ 	.short	(.L_221 - .L_220)
	.align		4
.L_220:
        /*00f0*/ 	.word	index@(.nv.constant0._ZN18transformer_engine51_GLOBAL__N__5afa7e58_18_current_scaling_cu_6a676ec611amax_kernelILi16ELb1E6__halfEEvPKT1_PfmmPKf)
        /*00f4*/ 	.short	0x0380
        /*00f6*/ 	.short	0x0028


	//----- nvinfo : EIATTR_SW_WAR
	.align		4
.L_221:
        /*00f8*/ 	.byte	0x04, 0x36
        /*00fa*/ 	.short	(.L_223 - .L_222)
.L_222:
        /*00fc*/ 	.word	0x00000008
.L_223:


//--------------------- .nv.info._ZN18transformer_engine51_GLOBAL__N__5afa7e58_18_current_scaling_cu_6a676ec611amax_kernelILi1ELb1EfEEvPKT1_PfmmPKf --------------------------
	.section	.nv.info._ZN18transformer_engine51_GLOBAL__N__5afa7e58_18_current_scaling_cu_6a676ec611amax_kernelILi1ELb1EfEEvPKT1_PfmmPKf,"",@"SHT_CUDA_INFO"
	.sectionflags	@""
	.align	4


	//----- nvinfo : EIATTR_CUDA_API_VERSION
	.align		4
        /*0000*/ 	.byte	0x04, 0x37
        /*0002*/ 	.short	(.L_225 - .L_224)
.L_224:
        /*0004*/ 	.word	0x00000082


	//----- nvinfo : EIATTR_KPARAM_INFO
	.align		4
.L_225:
        /*0008*/ 	.byte	0x04, 0x17
        /*000a*/ 	.short	(.L_227 - .L_226)
.L_226:
        /*000c*/ 	.word	0x00000000
        /*0010*/ 	.short	0x0004
        /*0012*/ 	.short	0x0020
        /*0014*/ 	.byte	0x00, 0xf5, 0x21, 0x00


	//----- nvinfo : EIATTR_KPARAM_INFO
	.align		4
.L_227:
        /*0018*/ 	.byte	0x04, 0x17
        /*001a*/ 	.short	(.L_229 - .L_228)
.L_228:
        /*001c*/ 	.word	0x00000000
        /*0020*/ 	.short	0x0003
        /*0022*/ 	.short	0x0018
        /*0024*/ 	.byte	0x00, 0xf0, 0x21, 0x00


	//----- nvinfo : EIATTR_KPARAM_INFO
	.align		4
.L_229:
        /*0028*/ 	.byte	0x04, 0x17
        /*002a*/ 	.short	(.L_231 - .L_230)
.L_230:
        /*002c*/ 	.word	0x00000000
        /*0030*/ 	.short	0x0002
        /*0032*/ 	.short	0x0010
        /*0034*/ 	.byte	0x00, 0xf0, 0x21, 0x00


	//----- nvinfo : EIATTR_KPARAM_INFO
	.align		4
.L_231:
        /*0038*/ 	.byte	0x04, 0x17
        /*003a*/ 	.short	(.L_233 - .L_232)
.L_232:
        /*003c*/ 	.word	0x00000000
        /*0040*/ 	.short	0x0001
        /*0042*/ 	.short	0x0008
        /*0044*/ 	.byte	0x00, 0xf5, 0x21, 0x00


	//----- nvinfo : EIATTR_KPARAM_INFO
	.align		4
.L_233:
        /*0048*/ 	.byte	0x04, 0x17
        /*004a*/ 	.short	(.L_235 - .L_234)
.L_234:
        /*004c*/ 	.word	0x00000000
        /*0050*/ 	.short	0x0000
        /*0052*/ 	.short	0x0000
        /*0054*/ 	.byte	0x00, 0xf5, 0x21, 0x00


	//----- nvinfo : EIATTR_SPARSE_MMA_MASK
	.align		4
.L_235:
        /*0058*/ 	.byte	0x03, 0x50
        /*005a*/ 	.short	0x0000


	//----- nvinfo : EIATTR_MAXREG_COUNT
	.align		4
        /*005c*/ 	.byte	0x03, 0x1b
        /*005e*/ 	.short	0x0080


	//----- nvinfo : EIATTR_NUM_BARRIERS
	.align		4
        /*0060*/ 	.byte	0x02, 0x4c
        /*0062*/ 	.byte	0x01
	.zero		1


	//----- nvinfo : EIATTR_MERCURY_ISA_VERSION
	.align		4
        /*0064*/ 	.byte	0x03, 0x5f
        /*0066*/ 	.short	0x0101


	//----- nvinfo : EIATTR_COOP_GROUP_MASK_REGIDS
	.align		4
        /*0068*/ 	.byte	0x04, 0x29
        /*006a*/ 	.short	(.L_237 - .L_236)


	//   ....[0]....
.L_236:
        /*006c*/ 	.word	0xffffffff


	//   ....[1]....
        /*0070*/ 	.word	0xffffffff


	//   ....[2]....
        /*0074*/ 	.word	0xffffffff


	//   ....[3]....
        /*0078*/ 	.word	0xffffffff


	//   ....[4]....
        /*007c*/ 	.word	0xffffffff


	//   ....[5]....
        /*0080*/ 	.word	0xffffffff


	//   ....[6]....
        /*0084*/ 	.word	0xffffffff


	//   ....[7]....
        /*0088*/ 	.word	0xffffffff


	//   ....[8]....
        /*008c*/ 	.word	0xffffffff


	//----- nvinfo : EIATTR_COOP_GROUP_INSTR_OFFSETS
	.align		4
.L_237:
        /*0090*/ 	.byte	0x04, 0x28
        /*0092*/ 	.short	(.L_239 - .L_238)


	//   ....[0]....
.L_238:
        /*0094*/ 	.word	0x00000240


	//   ....[1]....
        /*0098*/ 	.word	0x000002b0


	//   ....[2]....
        /*009c*/ 	.word	0x000002f0


	//   ....[3]....
        /*00a0*/ 	.word	0x00000320


	//   ....[4]....
        /*00a4*/ 	.word	0x00000340


	//   ....[5]....
        /*00a8*/ 	.word	0x00000410


	//   ....[6]....
        /*00ac*/ 	.word	0x00000430


	//   ....[7]....
        /*00b0*/ 	.word	0x00000450


	//   ....[8]....
        /*00b4*/ 	.word	0x00000470


	//----- nvinfo : EIATTR_VRC_CTA_INIT_COUNT
	.align		4
.L_239:
        /*00b8*/ 	.byte	0x02, 0x4a
	.zero		1
	.zero		1


	//----- nvinfo : EIATTR_EXIT_INSTR_OFFSETS
	.align		4
        /*00bc*/ 	.byte	0x04, 0x1c
        /*00be*/ 	.short	(.L_241 - .L_240)


	//   ....[0]....
.L_240:
        /*00c0*/ 	.word	0x00000090


	//   ....[1]....
        /*00c4*/ 	.word	0x00000380


	//   ....[2]....
        /*00c8*/ 	.word	0x00000480


	//   ....[3]....
        /*00cc*/ 	.word	0x000004c0


	//----- nvinfo : EIATTR_MAX_THREADS
	.align		4
.L_241:
        /*00d0*/ 	.byte	0x04, 0x05
        /*00d2*/ 	.short	(.L_243 - .L_242)
.L_242:
        /*00d4*/ 	.word	0x00000200
        /*00d8*/ 	.word	0x00000001
        /*00dc*/ 	.word	0x00000001


	//----- nvinfo : EIATTR_CRS_STACK_SIZE
	.align		4
.L_243:
        /*00e0*/ 	.byte	0x04, 0x1e
        /*00e2*/ 	.short	(.L_245 - .L_244)
.L_244:
        /*00e4*/ 	.word	0x00000000


	//----- nvinfo : EIATTR_CBANK_PARAM_SIZE
	.align		4
.L_245:
        /*00e8*/ 	.byte	0x03, 0x19
        /*00ea*/ 	.short	0x0028


	//----- nvinfo : EIATTR_PARAM_CBANK
	.align		4
        /*00ec*/ 	.byte	0x04, 0x0a
        /*00ee*/ 	.short	(.L_247 - .L_246)
	.align		4
.L_246:
        /*00f0*/ 	.word	index@(.nv.constant0._ZN18transformer_engine51_GLOBAL__N__5afa7e58_18_current_scaling_cu_6a676ec611amax_kernelILi1ELb1EfEEvPKT1_PfmmPKf)
        /*00f4*/ 	.short	0x0380
        /*00f6*/ 	.short	0x0028


	//----- nvinfo : EIATTR_SW_WAR
	.align		4
.L_247:
        /*00f8*/ 	.byte	0x04, 0x36
        /*00fa*/ 	.short	(.L_249 - .L_248)
.L_248:
        /*00fc*/ 	.word	0x00000008
.L_249:


//--------------------- .nv.info._ZN18transformer_engine51_GLOBAL__N__5afa7e58_18_current_scaling_cu_6a676ec611amax_kernelILi8ELb0EfEEvPKT1_PfmmPKf --------------------------
	.section	.nv.info._ZN18transformer_engine51_GLOBAL__N__5afa7e58_18_current_scaling_cu_6a676ec611amax_kernelILi8ELb0EfEEvPKT1_PfmmPKf,"",@"SHT_CUDA_INFO"
	.sectionflags	@""
	.align	4


	//----- nvinfo : EIATTR_CUDA_API_VERSION
	.align		4
        /*0000*/ 	.byte	0x04, 0x37
        /*0002*/ 	.short	(.L_251 - .L_250)
.L_250:
        /*0004*/ 	.word	0x00000082


	//----- nvinfo : EIATTR_KPARAM_INFO
	.align		4
.L_251:
        /*0008*/ 	.byte	0x04, 0x17
        /*000a*/ 	.short	(.L_253 - .L_252)
.L_252:
        /*000c*/ 	.word	0x00000000
        /*0010*/ 	.short	0x0004
        /*0012*/ 	.short	0x0020
        /*0014*/ 	.byte	0x00, 0xf5, 0x21, 0x00


	//----- nvinfo : EIATTR_KPARAM_INFO
	.align		4
.L_253:
        /*0018*/ 	.byte	0x04, 0x17
        /*001a*/ 	.short	(.L_255 - .L_254)
.L_254:
        /*001c*/ 	.word	0x00000000
        /*0020*/ 	.short	0x0003
        /*0022*/ 	.short	0x0018
        /*0024*/ 	.byte	0x00, 0xf0, 0x21, 0x00


	//----- nvinfo : EIATTR_KPARAM_INFO
	.align		4
.L_255:
        /*0028*/ 	.byte	0x04, 0x17
        /*002a*/ 	.short	(.L_257 - .L_256)
.L_256:
        /*002c*/ 	.word	0x00000000
        /*0030*/ 	.short	0x0002
        /*0032*/ 	.short	0x0010
        /*0034*/ 	.byte	0x00, 0xf0, 0x21, 0x00


	//----- nvinfo : EIATTR_KPARAM_INFO
	.align		4
.L_257:
        /*0038*/ 	.byte	0x04, 0x17
        /*003a*/ 	.short	(.L_259 - .L_258)
.L_258:
        /*003c*/ 	.word	0x00000000
        /*0040*/ 	.short	0x0001
        /*0042*/ 	.short	0x0008
        /*0044*/ 	.byte	0x00, 0xf5, 0x21, 0x00


	//----- nvinfo : EIATTR_KPARAM_INFO
	.align		4
.L_259:
        /*0048*/ 	.byte	0x04, 0x17
        /*004a*/ 	.short	(.L_261 - .L_260)
.L_260:
        /*004c*/ 	.word	0x00000000
        /*0050*/ 	.short	0x0000
        /*0052*/ 	.short	0x0000
        /*0054*/ 	.byte	0x00, 0xf5, 0x21, 0x00


	//----- nvinfo : EIATTR_SPARSE_MMA_MASK
	.align		4
.L_261:
        /*0058*/ 	.byte	0x03, 0x50
        /*005a*/ 	.short	0x0000


	//----- nvinfo : EIATTR_MAXREG_COUNT
	.align		4
        /*005c*/ 	.byte	0x03, 0x1b
        /*005e*/ 	.short	0x0080


	//----- nvinfo : EIATTR_NUM_BARRIERS
	.align		4
        /*0060*/ 	.byte	0x02, 0x4c
        /*0062*/ 	.byte	0x01
	.zero		1


	//----- nvinfo : EIATTR_MERCURY_ISA_VERSION
	.align		4
        /*0064*/ 	.byte	0x03, 0x5f
        /*0066*/ 	.short	0x0101


	//----- nvinfo : EIATTR_COOP_GROUP_MASK_REGIDS
	.align		4
        /*0068*/ 	.byte	0x04, 0x29
        /*006a*/ 	.short	(.L_263 - .L_262)


	//   ....[0]....
.L_262:
        /*006c*/ 	.word	0xffffffff


	//   ....[1]....
        /*0070*/ 	.word	0xffffffff


	//   ....[2]....
        /*0074*/ 	.word	0xffffffff


	//   ....[3]....
        /*0078*/ 	.word	0xffffffff


	//   ....[4]....
        /*007c*/ 	.word	0xffffffff


	//   ....[5]....
        /*0080*/ 	.word	0xffffffff


	//   ....[6]....
        /*0084*/ 	.word	0xffffffff


	//   ....[7]....
        /*0088*/ 	.word	0xffffffff


	//   ....[8]....
        /*008c*/ 	.word	0xffffffff


	//----- nvinfo : EIATTR_COOP_GROUP_INSTR_OFFSETS
	.align		4
.L_263:
        /*0090*/ 	.byte	0x04, 0x28
        /*0092*/ 	.short	(.L_265 - .L_264)


	//   ....[0]....
.L_264:
        /*0094*/ 	.word	0x000007e0


	//   ....[1]....
        /*0098*/ 	.word	0x00000860


	//   ....[2]....
        /*009c*/ 	.word	0x00000890


	//   ....[3]....
        /*00a0*/ 	.word	0x000008c0


	//   ....[4]....
        /*00a4*/ 	.word	0x000008e0


	//   ....[5]....
        /*00a8*/ 	.word	0x000009b0


	//   ....[6]....
        /*00ac*/ 	.word	0x000009d0


	//   ....[7]....
        /*00b0*/ 	.word	0x000009f0


	//   ....[8]....
        /*00b4*/ 	.word	0x00000a10


	//----- nvinfo : EIATTR_VRC_CTA_INIT_COUNT
	.align		4
.L_265:
        /*00b8*/ 	.byte	0x02, 0x4a
	.zero		1
	.zero		1


	//----- nvinfo : EIATTR_EXIT_INSTR_OFFSETS
	.align		4
        /*00bc*/ 	.byte	0x04, 0x1c
        /*00be*/ 	.short	(.L_267 - .L_266)


	//   ....[0]....
.L_266:
        /*00c0*/ 	.word	0x00000090


	//   ....[1]....
        /*00c4*/ 	.word	0x00000920


	//   ....[2]....
        /*00c8*/ 	.word	0x00000a20


	//   ....[3]....
        /*00cc*/ 	.word	0x00000a60


	//----- nvinfo : EIATTR_MAX_THREADS
	.align		4
.L_267:
        /*00d0*/ 	.byte	0x04, 0x05
        /*00d2*/ 	.short	(.L_269 - .L_268)
.L_268:
        /*00d4*/ 	.word	0x00000200
        /*00d8*/ 	.word	0x00000001
        /*00dc*/ 	.word	0x00000001


	//----- nvinfo : EIATTR_CRS_STACK_SIZE
	.align		4
.L_269:
        /*00e0*/ 	.byte	0x04, 0x1e
        /*00e2*/ 	.short	(.L_271 - .L_270)
.L_270:
        /*00e4*/ 	.word	0x00000000


	//----- nvinfo : EIATTR_CBANK_PARAM_SIZE
	.align		4
.L_271:
        /*00e8*/ 	.byte	0x03, 0x19
        /*00ea*/ 	.short	0x0028


	//----- nvinfo : EIATTR_PARAM_CBANK
	.align		4
        /*00ec*/ 	.byte	0x04, 0x0a
        /*00ee*/ 	.short	(.L_273 - .L_272)
	.align		4
.L_272:
        /*00f0*/ 	.word	index@(.nv.constant0._ZN18transformer_engine51_GLOBAL__N__5afa7e58_18_current_scaling_cu_6a676ec611amax_kernelILi8ELb0EfEEvPKT1_PfmmPKf)
        /*00f4*/ 	.short	0x0380
        /*00f6*/ 	.short	0x0028


	//----- nvinfo : EIATTR_SW_WAR
	.align		4
.L_273:
        /*00f8*/ 	.byte	0x04, 0x36
        /*00fa*/ 	.short	(.L_275 - .L_274)
.L_274:
        /*00fc*/ 	.word	0x00000008
.L_275:


//--------------------- .nv.info._ZN18transformer_engine51_GLOBAL__N__5afa7e58_18_current_scaling_cu_6a676ec611amax_kernelILi8ELb1EfEEvPKT1_PfmmPKf --------------------------
	.section	.nv.info._ZN18transformer_engine51_GLOBAL__N__5afa7e58_18_current_scaling_cu_6a676ec611amax_kernelILi8ELb1EfEEvPKT1_PfmmPKf,"",@"SHT_CUDA_INFO"
	.sectionflags	@""
	.align	4


	//----- nvinfo : EIATTR_CUDA_API_VERSION
	.align		4
        /*0000*/ 	.byte	0x04, 0x37
        /*0002*/ 	.short	(.L_277 - .L_276)
.L_276:
        /*0004*/ 	.word	0x00000082


	//----- nvinfo : EIATTR_KPARAM_INFO
	.align		4
.L_277:
        /*0008*/ 	.byte	0x04, 0x17
        /*000a*/ 	.short	(.L_279 - .L_278)
.L_278:
        /*000c*/ 	.word	0x00000000
        /*0010*/ 	.short	0x0004
        /*0012*/ 	.short	0x0020
        /*0014*/ 	.byte	0x00, 0xf5, 0x21, 0x00


	//----- nvinfo : EIATTR_KPARAM_INFO
	.align		4
.L_279:
        /*0018*/ 	.byte	0x04, 0x17
        /*001a*/ 	.short	(.L_281 - .L_280)
.L_280:
        /*001c*/ 	.word	0x00000000
        /*0020*/ 	.short	0x0003
        /*0022*/ 	.short	0x0018
        /*0024*/ 	.byte	0x00, 0xf0, 0x21, 0x00


	//----- nvinfo : EIATTR_KPARAM_INFO
	.align		4
.L_281:
        /*0028*/ 	.byte	0x04, 0x17
        /*002a*/ 	.short	(.L_283 - .L_282)
.L_282:
        /*002c*/ 	.word	0x00000000
        /*0030*/ 	.short	0x0002
        /*0032*/ 	.short	0x0010
        /*0034*/ 	.byte	0x00, 0xf0, 0x21, 0x00


	//----- nvinfo : EIATTR_KPARAM_INFO
	.align		4
.L_283:
        /*0038*/ 	.byte	0x04, 0x17
        /*003a*/ 	.short	(.L_285 - .L_284)
.L_284:
        /*003c*/ 	.word	0x00000000
        /*0040*/ 	.short	0x0001
        /*0042*/ 	.short	0x0008
        /*0044*/ 	.byte	0x00, 0xf5, 0x21, 0x00


	//----- nvinfo : EIATTR_KPARAM_INFO
	.align		4
.L_285:
        /*0048*/ 	.byte	0x04, 0x17
        /*004a*/ 	.short	(.L_287 - .L_286)
.L_286:
        /*004c*/ 	.word	0x00000000
        /*0050*/ 	.short	0x0000
        /*0052*/ 	.short	0x0000
        /*0054*/ 	.byte	0x00, 0xf5, 0x21, 0x00


	//----- nvinfo : EIATTR_SPARSE_MMA_MASK
	.align		4
.L_287:
        /*0058*/ 	.byte	0x03, 0x50
        /*005a*/ 	.short	0x0000


	//----- nvinfo : EIATTR_MAXREG_COUNT
	.align		4
        /*005c*/ 	.byte	0x03, 0x1b
        /*005e*/ 	.short	0x0080


	//----- nvinfo : EIATTR_NUM_BARRIERS
	.align		4
        /*0060*/ 	.byte	0x02, 0x4c
        /*0062*/ 	.byte	0x01
	.zero		1


	//----- nvinfo : EIATTR_MERCURY_ISA_VERSION
	.align		4
        /*0064*/ 	.byte	0x03, 0x5f
        /*0066*/ 	.short	0x0101


	//----- nvinfo : EIATTR_COOP_GROUP_MASK_REGIDS
	.align		4
        /*0068*/ 	.byte	0x04, 0x29
        /*006a*/ 	.short	(.L_289 - .L_288)


	//   ....[0]....
.L_288:
        /*006c*/ 	.word	0xffffffff


	//   ....[1]....
        /*0070*/ 	.word	0xffffffff


	//   ....[2]....
        /*0074*/ 	.word	0xffffffff


	//   ....[3]....
        /*0078*/ 	.word	0xffffffff


	//   ....[4]....
        /*007c*/ 	.word	0xffffffff


	//   ....[5]....
        /*0080*/ 	.word	0xffffffff


	//   ....[6]....
        /*0084*/ 	.word	0xffffffff


	//   ....[7]....
        /*0088*/ 	.word	0xffffffff


	//   ....[8]....
        /*008c*/ 	.word	0xffffffff


	//----- nvinfo : EIATTR_COOP_GROUP_INSTR_OFFSETS
	.align		4
.L_289:
        /*0090*/ 	.byte	0x04, 0x28
        /*0092*/ 	.short	(.L_291 - .L_290)


	//   ....[0]....
.L_290:
        /*0094*/ 	.word	0x00000280


	//   ....[1]....
        /*0098*/ 	.word	0x00000300


	//   ....[2]....
        /*009c*/ 	.word	0x00000330


	//   ....[3]....
        /*00a0*/ 	.word	0x00000360


	//   ....[4]....
        /*00a4*/ 	.word	0x00000380


	//   ....[5]....
        /*00a8*/ 	.word	0x00000450


	//   ....[6]....
        /*00ac*/ 	.word	0x00000470


	//   ....[7]....
        /*00b0*/ 	.word	0x00000490


	//   ....[8]....
        /*00b4*/ 	.word	0x000004b0


	//----- nvinfo : EIATTR_VRC_CTA_INIT_COUNT
	.align		4
.L_291:
        /*00b8*/ 	.byte	0x02, 0x4a
	.zero		1
	.zero		1


	//----- nvinfo : EIATTR_EXIT_INSTR_OFFSETS
	.align		4
        /*00bc*/ 	.byte	0x04, 0x1c
        /*00be*/ 	.short	(.L_293 - .L_292)


	//   ....[0]....
.L_292:
        /*00c0*/ 	.word	0x00000090


	//   ....[1]....
        /*00c4*/ 	.word	0x000003c0


	//   ....[2]....
        /*00c8*/ 	.word	0x000004c0


	//   ....[3]....
        /*00cc*/ 	.word	0x00000500


	//----- nvinfo : EIATTR_MAX_THREADS
	.align		4
.L_293:
        /*00d0*/ 	.byte	0x04, 0x05
        /*00d2*/ 	.short	(.L_295 - .L_294)
.L_294:
        /*00d4*/ 	.word	0x00000200
        /*00d8*/ 	.word	0x00000001
        /*00dc*/ 	.word	0x00000001


	//----- nvinfo : EIATTR_CRS_STACK_SIZE
	.align		4
.L_295:
        /*00e0*/ 	.byte	0x04, 0x1e
        /*00e2*/ 	.short	(.L_297 - .L_296)
.L_296:
        /*00e4*/ 	.word	0x00000000


	//----- nvinfo : EIATTR_CBANK_PARAM_SIZE
	.align		4
.L_297:
        /*00e8*/ 	.byte	0x03, 0x19
        /*00ea*/ 	.short	0x0028


	//----- nvinfo : EIATTR_PARAM_CBANK
	.align		4
        /*00ec*/ 	.byte	0x04, 0x0a
        /*00ee*/ 	.short	(.L_299 - .L_298)
	.align		4
.L_298:
        /*00f0*/ 	.word	index@(.nv.constant0._ZN18transformer_engine51_GLOBAL__N__5afa7e58_18_current_scaling_cu_6a676ec611amax_kernelILi8ELb1EfEEvPKT1_PfmmPKf)
        /*00f4*/ 	.short	0x0380
        /*00f6*/ 	.short	0x0028


	//----- nvinfo : EIATTR_SW_WAR
	.align		4
.L_299:
        /*00f8*/ 	.byte	0x04, 0x36
        /*00fa*/ 	.short	(.L_301 - .L_300)
.L_300:
        /*00fc*/ 	.word	0x00000008
.L_301:


//--------------------- .nv.info._ZN18transformer_engine51_GLOBAL__N__5afa7e58_18_current_scaling_cu_6a676ec630compute_scale_from_amax_kernelEPKfPffbfS2_ --------------------------
	.section	.nv.info._ZN18transformer_engine51_GLOBAL__N__5afa7e58_18_current_scaling_cu_6a676ec630compute_scale_from_amax_kernelEPKfPffbfS2_,"",@"SHT_CUDA_INFO"
	.sectionflags	@""
	.align	4


	//----- nvinfo : EIATTR_CUDA_API_VERSION
	.align		4
        /*0000*/ 	.byte	0x04, 0x37
        /*0002*/ 	.short	(.L_303 - .L_302)
.L_302:
        /*0004*/ 	.word	0x00000082


	//----- nvinfo : EIATTR_KPARAM_INFO
	.align		4
.L_303:
        /*0008*/ 	.byte	0x04, 0x17
        /*000a*/ 	.short	(.L_305 - .L_304)
.L_304:
        /*000c*/ 	.word	0x00000000
        /*0010*/ 	.short	0x0005
        /*0012*/ 	.short	0x0020
        /*0014*/ 	.byte	0x00, 0xf5, 0x21, 0x00


	//----- nvinfo : EIATTR_KPARAM_INFO
	.align		4
.L_305:
        /*0018*/ 	.byte	0x04, 0x17
        /*001a*/ 	.short	(.L_307 - .L_306)
.L_306:
        /*001c*/ 	.word	0x00000000
        /*0020*/ 	.short	0x0004
        /*0022*/ 	.short	0x0018
        /*0024*/ 	.byte	0x00, 0xf0, 0x11, 0x00


	//----- nvinfo : EIATTR_KPARAM_INFO
	.align		4
.L_307:
        /*0028*/ 	.byte	0x04, 0x17
        /*002a*/ 	.short	(.L_309 - .L_308)
.L_308:
        /*002c*/ 	.word	0x00000000
        /*0030*/ 	.short	0x0003
        /*0032*/ 	.short	0x0014
        /*0034*/ 	.byte	0x00, 0xf0, 0x05, 0x00


	//----- nvinfo : EIATTR_KPARAM_INFO
	.align		4
.L_309:
        /*0038*/ 	.byte	0x04, 0x17
        /*003a*/ 	.short	(.L_311 - .L_310)
.L_310:
        /*003c*/ 	.word	0x00000000
        /*0040*/ 	.short	0x0002
        /*0042*/ 	.short	0x0010
        /*0044*/ 	.byte	0x00, 0xf0, 0x11, 0x00


	//----- nvinfo : EIATTR_KPARAM_INFO
	.align		4
.L_311:
        /*0048*/ 	.byte	0x04, 0x17
        /*004a*/ 	.short	(.L_313 - .L_312)
.L_312:
        /*004c*/ 	.word	0x00000000
        /*0050*/ 	.short	0x0001
        /*0052*/ 	.short	0x0008
        /*0054*/ 	.byte	0x00, 0xf5, 0x21, 0x00


	//----- nvinfo : EIATTR_KPARAM_INFO
	.align		4
.L_313:
        /*0058*/ 	.byte	0x04, 0x17
        /*005a*/ 	.short	(.L_315 - .L_314)
.L_314:
        /*005c*/ 	.word	0x00000000
        /*0060*/ 	.short	0x0000
        /*0062*/ 	.short	0x0000
        /*0064*/ 	.byte	0x00, 0xf5, 0x21, 0x00


	//----- nvinfo : EIATTR_SPARSE_MMA_MASK
	.align		4
.L_315:
        /*0068*/ 	.byte	0x03, 0x50
        /*006a*/ 	.short	0x0000


	//----- nvinfo : EIATTR_MAXREG_COUNT
	.align		4
        /*006c*/ 	.byte	0x03, 0x1b
        /*006e*/ 	.short	0x00ff


	//----- nvinfo : EIATTR_MERCURY_ISA_VERSION
	.align		4
        /*0070*/ 	.byte	0x03, 0x5f
        /*0072*/ 	.short	0x0101


	//----- nvinfo : EIATTR_VRC_CTA_INIT_COUNT
	.align		4
        /*0074*/ 	.byte	0x02, 0x4a
	.zero		1
	.zero		1


	//----- nvinfo : EIATTR_EXIT_INSTR_OFFSETS
	.align		4
        /*0078*/ 	.byte	0x04, 0x1c
        /*007a*/ 	.short	(.L_317 - .L_316)


	//   ....[0]....
.L_316:
        /*007c*/ 	.word	0x00000090


	//   ....[1]....
        /*0080*/ 	.word	0x00000280


	//----- nvinfo : EIATTR_CRS_STACK_SIZE
	.align		4
.L_317:
        /*0084*/ 	.byte	0x04, 0x1e
        /*0086*/ 	.short	(.L_319 - .L_318)
.L_318:
        /*0088*/ 	.word	0x00000000


	//----- nvinfo : EIATTR_CBANK_PARAM_SIZE
	.align		4
.L_319:
        /*008c*/ 	.byte	0x03, 0x19
        /*008e*/ 	.short	0x0028


	//----- nvinfo : EIATTR_PARAM_CBANK
	.align		4
        /*0090*/ 	.byte	0x04, 0x0a
        /*0092*/ 	.short	(.L_321 - .L_320)
	.align		4
.L_320:
        /*0094*/ 	.word	index@(.nv.constant0._ZN18transformer_engine51_GLOBAL__N__5afa7e58_18_current_scaling_cu_6a676ec630compute_scale_from_amax_kernelEPKfPffbfS2_)
        /*0098*/ 	.short	0x0380
        /*009a*/ 	.short	0x0028


	//----- nvinfo : EIATTR_SW_WAR
	.align		4
.L_321:
        /*009c*/ 	.byte	0x04, 0x36
        /*009e*/ 	.short	(.L_323 - .L_322)
.L_322:
        /*00a0*/ 	.word	0x00000008
.L_323:


//--------------------- .nv.info._ZN18transformer_engine51_GLOBAL__N__5afa7e58_18_current_scaling_cu_6a676ec616zero_amax_kernelEPfPKf --------------------------
	.section	.nv.info._ZN18transformer_engine51_GLOBAL__N__5afa7e58_18_current_scaling_cu_6a676ec616zero_amax_kernelEPfPKf,"",@"SHT_CUDA_INFO"
	.sectionflags	@""
	.align	4


	//----- nvinfo : EIATTR_CUDA_API_VERSION
	.align		4
        /*0000*/ 	.byte	0x04, 0x37
        /*0002*/ 	.short	(.L_325 - .L_324)
.L_324:
        /*0004*/ 	.word	0x00000082


	//----- nvinfo : EIATTR_KPARAM_INFO
	.align		4
.L_325:
        /*0008*/ 	.byte	0x04, 0x17
        /*000a*/ 	.short	(.L_327 - .L_326)
.L_326:
        /*000c*/ 	.word	0x00000000
        /*0010*/ 	.short	0x0001
        /*0012*/ 	.short	0x0008
        /*0014*/ 	.byte	0x00, 0xf5, 0x21, 0x00


	//----- nvinfo : EIATTR_KPARAM_INFO
	.align		4
.L_327:
        /*0018*/ 	.byte	0x04, 0x17
        /*001a*/ 	.short	(.L_329 - .L_328)
.L_328:
        /*001c*/ 	.word	0x00000000
        /*0020*/ 	.short	0x0000
        /*0022*/ 	.short	0x0000
        /*0024*/ 	.byte	0x00, 0xf5, 0x21, 0x00


	//----- nvinfo : EIATTR_SPARSE_MMA_MASK
	.align		4
.L_329:
        /*0028*/ 	.byte	0x03, 0x50
        /*002a*/ 	.short	0x0000


	//----- nvinfo : EIATTR_MAXREG_COUNT
	.align		4
        /*002c*/ 	.byte	0x03, 0x1b
        /*002e*/ 	.short	0x00ff


	//----- nvinfo : EIATTR_MERCURY_ISA_VERSION
	.align		4
        /*0030*/ 	.byte	0x03, 0x5f
        /*0032*/ 	.short	0x0101


	//----- nvinfo : EIATTR_VRC_CTA_INIT_COUNT
	.align		4
        /*0034*/ 	.byte	0x02, 0x4a
	.zero		1
	.zero		1


	//----- nvinfo : EIATTR_EXIT_INSTR_OFFSETS
	.align		4
        /*0038*/ 	.byte	0x04, 0x1c
        /*003a*/ 	.short	(.L_331 - .L_330)


	//   ....[0]....
.L_330:
        /*003c*/ 	.word	0x00000090


	//   ....[1]....
        /*0040*/ 	.word	0x000000c0


	//----- nvinfo : EIATTR_MAX_THREADS
	.align		4
.L_331:
        /*0044*/ 	.byte	0x04, 0x05
        /*0046*/ 	.short	(.L_333 - .L_332)
.L_332:
        /*0048*/ 	.word	0x00000001
        /*004c*/ 	.word	0x00000001
        /*0050*/ 	.word	0x00000001


	//----- nvinfo : EIATTR_CBANK_PARAM_SIZE
	.align		4
.L_333:
        /*0054*/ 	.byte	0x03, 0x19
        /*0056*/ 	.short	0x0010


	//----- nvinfo : EIATTR_PARAM_CBANK
	.align		4
        /*0058*/ 	.byte	0x04, 0x0a
        /*005a*/ 	.short	(.L_335 - .L_334)
	.align		4
.L_334:
        /*005c*/ 	.word	index@(.nv.constant0._ZN18transformer_engine51_GLOBAL__N__5afa7e58_18_current_scaling_cu_6a676ec616zero_amax_kernelEPfPKf)
        /*0060*/ 	.short	0x0380
        /*0062*/ 	.short	0x0010


	//----- nvinfo : EIATTR_SW_WAR
	.align		4
.L_335:
        /*0064*/ 	.byte	0x04, 0x36
        /*0066*/ 	.short	(.L_337 - .L_336)
.L_336:
        /*0068*/ 	.word	0x00000008
.L_337:


//--------------------- .nv.callgraph             --------------------------
	.section	.nv.callgraph,"",@"SHT_CUDA_CALLGRAPH"
	.align	4
	.sectionentsize	8
	.align		4
        /*0000*/ 	.word	0x00000000
	.align		4
        /*0004*/ 	.word	0xffffffff
	.align		4
        /*0008*/ 	.word	0x00000000
	.align		4
        /*000c*/ 	.word	0xfffffffe
	.align		4
        /*0010*/ 	.word	0x00000000
	.align		4
        /*0014*/ 	.word	0xfffffffd
	.align		4
        /*0018*/ 	.word	0x00000000
	.align		4
        /*001c*/ 	.word	0xfffffffc


//--------------------- .text._ZN18transformer_engine51_GLOBAL__N__5afa7e58_18_current_scaling_cu_6a676ec611amax_kernelILi1ELb1E13__nv_bfloat16EEvPKT1_PfmmPKf --------------------------
	.section	.text._ZN18transformer_engine51_GLOBAL__N__5afa7e58_18_current_scaling_cu_6a676ec611amax_kernelILi1ELb1E13__nv_bfloat16EEvPKT1_PfmmPKf,"ax",@progbits
	.align	128
.text._ZN18transformer_engine51_GLOBAL__N__5afa7e58_18_current_scaling_cu_6a676ec611amax_kernelILi1ELb1E13__nv_bfloat16EEvPKT1_PfmmPKf:
        .type           _ZN18transformer_engine51_GLOBAL__N__5afa7e58_18_current_scaling_cu_6a676ec611amax_kernelILi1ELb1E13__nv_bfloat16EEvPKT1_PfmmPKf,@function
        .size           _ZN18transformer_engine51_GLOBAL__N__5afa7e58_18_current_scaling_cu_6a676ec611amax_kernelILi1ELb1E13__nv_bfloat16EEvPKT1_PfmmPKf,(.L_x_66 - _ZN18transformer_engine51_GLOBAL__N__5afa7e58_18_current_scaling_cu_6a676ec611amax_kernelILi1ELb1E13__nv_bfloat16EEvPKT1_PfmmPKf)
        .other          _ZN18transformer_engine51_GLOBAL__N__5afa7e58_18_current_scaling_cu_6a676ec611amax_kernelILi1ELb1E13__nv_bfloat16EEvPKT1_PfmmPKf,@"STO_CUDA_ENTRY STV_DEFAULT"
_ZN18transformer_engine51_GLOBAL__N__5afa7e58_18_current_scaling_cu_6a676ec611amax_kernelILi1ELb1E13__nv_bfloat16EEvPKT1_PfmmPKf:
[----:B------:R-:W-:Y:S01]  /*0000*/  LDC R1, c[0x0][0x37c] ;  /* 0x0000df00ff017b82 */ /* 0x000fe20000000800 */
[----:B------:R-:W0:Y:S02]  /*0010*/  LDCU.64 UR4, c[0x0][0x3a0] ;  /* 0x00007400ff0477ac */ /* 0x000e240008000a00 */
[----:B0-----:R-:W-:-:S04]  /*0020*/  UISETP.NE.U32.AND UP0, UPT, UR4, URZ, UPT ;  /* 0x000000ff0400728c */ /* 0x001fc8000bf05070 */
[----:B------:R-:W-:Y:S01]  /*0030*/  UISETP.NE.AND.EX UP0, UPT, UR5, URZ, UPT, UP0 ;  /* 0x000000ff0500728c */ /* 0x000fe2000bf05300 */
[----:B------:R-:W0:Y:S08]  /*0040*/  LDCU.64 UR4, c[0x0][0x358] ;  /* 0x00006b00ff0477ac */ /* 0x000e300008000a00 */
[----:B------:R-:W-:Y:S05]  /*0050*/  BRA.U !UP0, `(.L_x_0) ;  /* 0x0000000108107547 */ /* 0x000fea000b800000 */
[----:B------:R-:W0:Y:S02]  /*0060*/  LDC.64 R2, c[0x0][0x3a0] ;  /* 0x0000e800ff027b82 */ /* 0x000e240000000a00 */
[----:B0-----:R-:W2:Y:S02]  /*0070*/  LDG.E R2, desc[UR4][R2.64] ;  /* 0x0000000402027981 */ /* 0x001ea4000c1e1900 */
[----:B--2---:R-:W-:-:S13]  /*0080*/  FSETP.NEU.AND P0, PT, R2, 1, PT ;  /* 0x3f8000000200780b */ /* 0x004fda0003f0d000 */
[----:B------:R-:W-:Y:S05]  /*0090*/  @!P0 EXIT ;  /* 0x000000000000894d */ /* 0x000fea0003800000 */
.L_x_0:
[----:B------:R-:W1:Y:S01]  /*00a0*/  S2R R0, SR_TID.X ;  /* 0x0000000000007919 */ /* 0x000e620000002100 */
[----:B------:R-:W1:Y:S01]  /*00b0*/  S2UR UR6, SR_CTAID.X ;  /* 0x00000000000679c3 */ /* 0x000e620000002500 */
[----:B------:R-:W2:Y:S01]  /*00c0*/  LDCU.64 UR8, c[0x0][0x398] ;  /* 0x00007300ff0877ac */ /* 0x000ea20008000a00 */
[----:B------:R-:W-:Y:S01]  /*00d0*/  BSSY.RECONVERGENT B0, `(.L_x_1) ;  /* 0x0000017000007945 */ /* 0x000fe20003800200 */
[----:B------:R-:W-:Y:S01]  /*00e0*/  PRMT R5, RZ, 0x7610, R5 ;  /* 0x00007610ff057816 */ /* 0x000fe20000000005 */
[----:B------:R-:W3:Y:S04]  /*00f0*/  LDCU.64 UR10, c[0x0][0x380] ;  /* 0x00007000ff0a77ac */ /* 0x000ee80008000a00 */
[----:B------:R-:W1:Y:S02]  /*0100*/  LDC R3, c[0x0][0x360] ;  /* 0x0000d800ff037b82 */ /* 0x000e640000000800 */
[----:B-1----:R-:W-:-:S05]  /*0110*/  IMAD R2, R3, UR6, R0 ;  /* 0x0000000603027c24 */ /* 0x002fca000f8e0200 */
[----:B--2---:R-:W-:-:S04]  /*0120*/  ISETP.GE.U32.AND P0, PT, R2, UR8, PT ;  /* 0x0000000802007c0c */ /* 0x004fc8000bf06070 */
[----:B------:R-:W-:-:S13]  /*0130*/  ISETP.GE.U32.AND.EX P0, PT, RZ, UR9, PT, P0 ;  /* 0x00000009ff007c0c */ /* 0x000fda000bf06100 */
[----:B---3--:R-:W-:Y:S05]  /*0140*/  @P0 BRA `(.L_x_2) ;  /* 0x00000000003c0947 */ /* 0x008fea0003800000 */
[----:B------:R-:W1:Y:S01]  /*0150*/  LDCU UR6, c[0x0][0x370] ;  /* 0x00006e00ff0677ac */ /* 0x000e620008000800 */
[----:B------:R-:W-:Y:S02]  /*0160*/  IMAD.MOV.U32 R7, RZ, RZ, R2 ;  /* 0x000000ffff077224 */ /* 0x000fe400078e0002 */
[----:B------:R-:W-:Y:S02]  /*0170*/  IMAD.MOV.U32 R6, RZ, RZ, RZ ;  /* 0x000000ffff067224 */ /* 0x000fe400078e00ff */
[----:B-1----:R-:W-:-:S07]  /*0180*/  IMAD R4, R3, UR6, RZ ;  /* 0x0000000603047c24 */ /* 0x002fce000f8e02ff */
.L_x_3:
[----:B------:R-:W-:-:S04]  /*0190*/  LEA R2, P0, R7, UR10, 0x1 ;  /* 0x0000000a07027c11 */ /* 0x000fc8000f8008ff */
[----:B------:R-:W-:-:S05]  /*01a0*/  LEA.HI.X R3, R7, UR11, R6, 0x1, P0 ;  /* 0x0000000b07037c11 */ /* 0x000fca00080f0c06 */
[----:B0-----:R-:W2:Y:S01]  /*01b0*/  LDG.E.U16 R2, desc[UR4][R2.64] ;  /* 0x0000000402027981 */ /* 0x001ea2000c1e1500 */
[----:B------:R-:W-:-:S05]  /*01c0*/  IADD3 R7, P0, PT, R4, R7, RZ ;  /* 0x0000000704077210 */ /* 0x000fca0007f1e0ff */
[----:B------:R-:W-:Y:S01]  /*01d0*/  IMAD.X R6, RZ, RZ, R6, P0 ;  /* 0x000000ffff067224 */ /* 0x000fe200000e0606 */
[----:B------:R-:W-:-:S04]  /*01e0*/  ISETP.GE.U32.AND P0, PT, R7, UR8, PT ;  /* 0x0000000807007c0c */ /* 0x000fc8000bf06070 */
[----:B------:R-:W-:Y:S01]  /*01f0*/  ISETP.GE.U32.AND.EX P0, PT, R6, UR9, PT, P0 ;  /* 0x0000000906007c0c */ /* 0x000fe2000bf06100 */
[----:B--2---:R-:W-:-:S05]  /*0200*/  HFMA2.BF16_V2 R3, -RZ.H0_H0, RZ.H0_H0, |R2|.H0_H0 ;  /* 0x200000ffff037231 */ /* 0x004fca00002c0902 */
[----:B------:R-:W-:-:S05]  /*0210*/  HMNMX2.BF16_V2 R3, R3.H0_H0, R5.H0_H0, !PT ;  /* 0x2000000503037240 */ /* 0x000fca0007a00800 */
[----:B------:R-:W-:Y:S02]  /*0220*/  PRMT R5, R3, 0x7610, R5 ;  /* 0x0000761003057816 */ /* 0x000fe40000000005 */
[----:B------:R-:W-:Y:S05]  /*0230*/  @!P0 BRA `(.L_x_3) ;  /* 0xfffffffc00d48947 */ /* 0x000fea000383ffff */
.L_x_2:
[----:B0-----:R-:W-:Y:S05]  /*0240*/  BSYNC.RECONVERGENT B0 ;  /* 0x0000000000007941 */ /* 0x001fea0003800200 */
.L_x_1:
[----:B------:R-:W-:Y:S01]  /*0250*/  IMAD.U32 R5, R5, 0x10000, RZ ;  /* 0x0001000005057824 */ /* 0x000fe200078e00ff */
[C---:B------:R-:W-:Y:S02]  /*0260*/  LOP3.LUT P0, RZ, R0.reuse, 0x1f, RZ, 0xc0, !PT ;  /* 0x0000001f00ff7812 */ /* 0x040fe4000780c0ff */
[----:B------:R-:W-:Y:S02]  /*0270*/  ISETP.GT.U32.AND P1, PT, R0, 0x1f, PT ;  /* 0x0000001f0000780c */ /* 0x000fe40003f24070 */
[----:B------:R-:W0:Y:S09]  /*0280*/  SHFL.DOWN PT, R2, R5, 0x10, 0x1f ;  /* 0x0a001f0005027f89 */ /* 0x000e3200000e0000 */
[----:B------:R-:W1:Y:S01]  /*0290*/  @!P0 S2R R9, SR_CgaCtaId ;  /* 0x0000000000098919 */ /* 0x000e620000008800 */
[----:B------:R-:W-:-:S02]  /*02a0*/  @!P0 MOV R8, 0x400 ;  /* 0x0000040000088802 */ /* 0x000fc40000000f00 */
[----:B0-----:R-:W-:Y:S02]  /*02b0*/  FMNMX R2, R5, R2, !PT ;  /* 0x0000000205027209 */ /* 0x001fe40007800000 */
[----:B------:R-:W-:-:S03]  /*02c0*/  @!P0 SHF.R.U32.HI R5, RZ, 0x3, R0 ;  /* 0x00000003ff058819 */ /* 0x000fc60000011600 */
[----:B------:R-:W0:Y:S01]  /*02d0*/  SHFL.DOWN PT, R3, R2, 0x8, 0x1f ;  /* 0x09001f0002037f89 */ /* 0x000e2200000e0000 */
[----:B------:R-:W-:Y:S02]  /*02e0*/  @!P0 LOP3.LUT R5, R5, 0x7c, RZ, 0xc0, !PT ;  /* 0x0000007c05058812 */ /* 0x000fe400078ec0ff */
[----:B-1----:R-:W-:-:S05]  /*02f0*/  @!P0 LEA R8, R9, R8, 0x18 ;  /* 0x0000000809088211 */ /* 0x002fca00078ec0ff */
[----:B------:R-:W-:Y:S01]  /*0300*/  @!P0 IMAD.IADD R5, R5, 0x1, R8 ;  /* 0x0000000105058824 */ /* 0x000fe200078e0208 */
[----:B0-----:R-:W-:-:S05]  /*0310*/  FMNMX R3, R2, R3, !PT ;  /* 0x0000000302037209 */ /* 0x001fca0007800000 */
[----:B------:R-:W0:Y:S02]  /*0320*/  SHFL.DOWN PT, R4, R3, 0x4, 0x1f ;  /* 0x08801f0003047f89 */ /* 0x000e2400000e0000 */
[----:B0-----:R-:W-:-:S05]  /*0330*/  FMNMX R4, R3, R4, !PT ;  /* 0x0000000403047209 */ /* 0x001fca0007800000 */
[----:B------:R-:W0:Y:S02]  /*0340*/  SHFL.DOWN PT, R7, R4, 0x2, 0x1f ;  /* 0x08401f0004077f89 */ /* 0x000e2400000e0000 */
[----:B0-----:R-:W-:-:S05]  /*0350*/  FMNMX R7, R4, R7, !PT ;  /* 0x0000000704077209 */ /* 0x001fca0007800000 */
[----:B------:R-:W0:Y:S02]  /*0360*/  SHFL.DOWN PT, R6, R7, 0x1, 0x1f ;  /* 0x08201f0007067f89 */ /* 0x000e2400000e0000 */
[----:B0-----:R-:W-:-:S05]  /*0370*/  FMNMX R6, R7, R6, !PT ;  /* 0x0000000607067209 */ /* 0x001fca0007800000 */
[----:B------:R0:W-:Y:S01]  /*0380*/  @!P0 STS [R5], R6 ;  /* 0x0000000605008388 */ /* 0x0001e20000000800 */
[----:B------:R-:W-:Y:S06]  /*0390*/  BAR.SYNC.DEFER_BLOCKING 0x0 ;  /* 0x0000000000007b1d */ /* 0x000fec0000010000 */
[----:B------:R-:W-:Y:S05]  /*03a0*/  @P1 EXIT ;  /* 0x000000000000194d */ /* 0x000fea0003800000 */
[----:B------:R-:W-:-:S13]  /*03b0*/  ISETP.GT.U32.AND P0, PT, R0, 0xf, PT ;  /* 0x0000000f0000780c */ /* 0x000fda0003f04070 */
[----:B------:R-:W1:Y:S01]  /*03c0*/  @!P0 S2R R3, SR_CgaCtaId ;  /* 0x0000000000038919 */ /* 0x000e620000008800 */
[----:B------:R-:W-:-:S04]  /*03d0*/  @!P0 MOV R2, 0x400 ;  /* 0x0000040000028802 */ /* 0x000fc80000000f00 */
[----:B-1----:R-:W-:Y:S01]  /*03e0*/  @!P0 LEA R3, R3, R2, 0x18 ;  /* 0x0000000203038211 */ /* 0x002fe200078ec0ff */
[----:B------:R-:W-:-:S04]  /*03f0*/  IMAD.MOV.U32 R2, RZ, RZ, RZ ;  /* 0x000000ffff027224 */ /* 0x000fc800078e00ff */
[----:B------:R-:W-:-:S05]  /*0400*/  @!P0 IMAD R3, R0, 0x4, R3 ;  /* 0x0000000400038824 */ /* 0x000fca00078e0203 */
[----:B------:R-:W0:Y:S01]  /*0410*/  @!P0 LDS R2, [R3] ;  /* 0x0000000003028984 */ /* 0x000e220000000800 */
[----:B------:R-:W-:-:S03]  /*0420*/  ISETP.NE.AND P0, PT, R0, RZ, PT ;  /* 0x000000ff0000720c */ /* 0x000fc60003f05270 */
[----:B0-----:R-:W0:Y:S02]  /*0430*/  SHFL.DOWN PT, R5, R2, 0x8, 0x1f ;  /* 0x09001f0002057f89 */ /* 0x001e2400000e0000 */
[----:B0-----:R-:W-:-:S05]  /*0440*/  FMNMX R5, R5, R2, !PT ;  /* 0x0000000205057209 */ /* 0x001fca0007800000 */
[----:B------:R-:W0:Y:S02]  /*0450*/  SHFL.DOWN PT, R4, R5, 0x4, 0x1f ;  /* 0x08801f0005047f89 */ /* 0x000e2400000e0000 */
[----:B0-----:R-:W-:-:S05]  /*0460*/  FMNMX R4, R5, R4, !PT ;  /* 0x0000000405047209 */ /* 0x001fca0007800000 */
[----:B------:R-:W0:Y:S02]  /*0470*/  SHFL.DOWN PT, R7, R4, 0x2, 0x1f ;  /* 0x08401f0004077f89 */ /* 0x000e2400000e0000 */
[----:B0-----:R-:W-:-:S05]  /*0480*/  FMNMX R7, R4, R7, !PT ;  /* 0x0000000704077209 */ /* 0x001fca0007800000 */
[----:B------:R-:W0:Y:S02]  /*0490*/  SHFL.DOWN PT, R6, R7, 0x1, 0x1f ;  /* 0x08201f0007067f89 */ /* 0x000e2400000e0000 */
[----:B0-----:R-:W-:Y:S01]  /*04a0*/  FMNMX R6, R7, R6, !PT ;  /* 0x0000000607067209 */ /* 0x001fe20007800000 */
[----:B------:R-:W-:Y:S06]  /*04b0*/  @P0 EXIT ;  /* 0x000000000000094d */ /* 0x000fec0003800000 */
[----:B------:R-:W0:Y:S01]  /*04c0*/  LDC.64 R2, c[0x0][0x388] ;  /* 0x0000e200ff027b82 */ /* 0x000e220000000a00 */
[----:B------:R-:W1:Y:S02]  /*04d0*/  F2F.BF16.F32 R5, R6 ;  /* 0x0000000600057304 */ /* 0x000e640000202000 */
[----:B-1----:R-:W-:-:S05]  /*04e0*/  IMAD.U32 R5, R5, 0x10000, RZ ;  /* 0x0001000005057824 */ /* 0x002fca00078e00ff */
[----:B0-----:R-:W-:Y:S01]  /*04f0*/  REDG.E.MAX.S32.STRONG.GPU desc[UR4][R2.64], R5 ;  /* 0x000000050200798e */ /* 0x001fe2000d12e304 */
[----:B------:R-:W-:Y:S05]  /*0500*/  EXIT ;  /* 0x000000000000794d */ /* 0x000fea0003800000 */
.L_x_4:
[----:B------:R-:W-:-:S00]  /*0510*/  BRA `(.L_x_4) ;  /* 0xfffffffc00fc7947 */ /* 0x000fc0000383ffff */
[----:B------:R-:W-:-:S00]  /*0520*/  NOP ;  /* 0x0000000000007918 */ /* 0x000fc00000000000 */
        /* <DEDUP_REMOVED lines=13> */
.L_x_66:


//--------------------- .text._ZN18transformer_engine51_GLOBAL__N__5afa7e58_18_current_scaling_cu_6a676ec611amax_kernelILi16ELb0E13__nv_bfloat16EEvPKT1_PfmmPKf --------------------------
	.section	.text._ZN18transformer_engine51_GLOBAL__N__5afa7e58_18_current_scaling_cu_6a676ec611amax_kernelILi16ELb0E13__nv_bfloat16EEvPKT1_PfmmPKf,"ax",@progbits
	.align	128
.text._ZN18transformer_engine51_GLOBAL__N__5afa7e58_18_current_scaling_cu_6a676ec611amax_kernelILi16ELb0E13__nv_bfloat16EEvPKT1_PfmmPKf:
        .type           _ZN18transformer_engine51_GLOBAL__N__5afa7e58_18_current_scaling_cu_6a676ec611amax_kernelILi16ELb0E13__nv_bfloat16EEvPKT1_PfmmPKf,@function
        .size           _ZN18transformer_engine51_GLOBAL__N__5afa7e58_18_current_scaling_cu_6a676ec611amax_kernelILi16ELb0E13__nv_bfloat16EEvPKT1_PfmmPKf,(.L_x_67 - _ZN18transformer_engine51_GLOBAL__N__5afa7e58_18_current_scaling_cu_6a676ec611amax_kernelILi16ELb0E13__nv_bfloat16EEvPKT1_PfmmPKf)
        .other          _ZN18transformer_engine51_GLOBAL__N__5afa7e58_18_current_scaling_cu_6a676ec611amax_kernelILi16ELb0E13__nv_bfloat16EEvPKT1_PfmmPKf,@"STO_CUDA_ENTRY STV_DEFAULT"
_ZN18transformer_engine51_GLOBAL__N__5afa7e58_18_current_scaling_cu_6a676ec611amax_kernelILi16ELb0E13__nv_bfloat16EEvPKT1_PfmmPKf:
[----:B------:R-:W-:Y:S01]  /*0000*/  LDC R1, c[0x0][0x37c] ;  /* 0x0000df00ff017b82 */ /* 0x000fe20000000800 */
[----:B------:R-:W0:Y:S01]  /*0010*/  LDCU.64 UR4, c[0x0][0x3a0] ;  /* 0x00007400ff0477ac */ /* 0x000e220008000a00 */
[----:B------:R-:W1:Y:S01]  /*0020*/  LDCU.64 UR6, c[0x0][0x358] ;  /* 0x00006b00ff0677ac */ /* 0x000e620008000a00 */
[----:B0-----:R-:W-:-:S04]  /*0030*/  UISETP.NE.U32.AND UP0, UPT, UR4, URZ, UPT ;  /* 0x000000ff0400728c */ /* 0x001fc8000bf05070 */
[----:B------:R-:W-:-:S09]  /*0040*/  UISETP.NE.AND.EX UP0, UPT, UR5, URZ, UPT, UP0 ;  /* 0x000000ff0500728c */ /* 0x000fd2000bf05300 */
[----:B-1----:R-:W-:Y:S05]  /*0050*/  BRA.U !UP0, `(.L_x_5) ;  /* 0x0000000108107547 */ /* 0x002fea000b800000 */
[----:B------:R-:W0:Y:S02]  /*0060*/  LDC.64 R2, c[0x0][0x3a0] ;  /* 0x0000e800ff027b82 */ /* 0x000e240000000a00 */
[----:B0-----:R-:W2:Y:S02]  /*0070*/  LDG.E R2, desc[UR6][R2.64] ;  /* 0x0000000602027981 */ /* 0x001ea4000c1e1900 */
[----:B--2---:R-:W-:-:S13]  /*0080*/  FSETP.NEU.AND P0, PT, R2, 1, PT ;  /* 0x3f8000000200780b */ /* 0x004fda0003f0d000 */
[----:B------:R-:W-:Y:S05]  /*0090*/  @!P0 EXIT ;  /* 0x000000000000894d */ /* 0x000fea0003800000 */
.L_x_5:
[----:B------:R-:W0:Y:S01]  /*00a0*/  S2R R0, SR_TID.X ;  /* 0x0000000000007919 */ /* 0x000e220000002100 */
[----:B------:R-:W0:Y:S01]  /*00b0*/  S2UR UR4, SR_CTAID.X ;  /* 0x00000000000479c3 */ /* 0x000e220000002500 */
[----:B------:R-:W1:Y:S01]  /*00c0*/  LDCU.64 UR8, c[0x0][0x398] ;  /* 0x00007300ff0877ac */ /* 0x000e620008000a00 */
[----:B------:R-:W-:Y:S01]  /*00d0*/  BSSY.RECONVERGENT B0, `(.L_x_6) ;  /* 0x00000f3000007945 */ /* 0x000fe20003800200 */
[----:B------:R-:W-:Y:S01]  /*00e0*/  PRMT R2, RZ, 0x7610, R2 ;  /* 0x00007610ff027816 */ /* 0x000fe20000000002 */
[----:B------:R-:W2:Y:S04]  /*00f0*/  LDCU.64 UR12, c[0x0][0x398] ;  /* 0x00007300ff0c77ac */ /* 0x000ea80008000a00 */
[----:B------:R-:W0:Y:S01]  /*0100*/  LDC R9, c[0x0][0x360] ;  /* 0x0000d800ff097b82 */ /* 0x000e220000000800 */
[----:B------:R-:W3:Y:S01]  /*0110*/  LDCU.64 UR10, c[0x0][0x380] ;  /* 0x00007000ff0a77ac */ /* 0x000ee20008000a00 */
[----:B0-----:R-:W-:-:S05]  /*0120*/  IMAD R7, R9, UR4, R0 ;  /* 0x0000000409077c24 */ /* 0x001fca000f8e0200 */
[----:B-1----:R-:W-:-:S04]  /*0130*/  ISETP.GE.U32.AND P0, PT, R7, UR8, PT ;  /* 0x0000000807007c0c */ /* 0x002fc8000bf06070 */
[----:B------:R-:W-:-:S13]  /*0140*/  ISETP.GE.U32.AND.EX P0, PT, RZ, UR9, PT, P0 ;  /* 0x00000009ff007c0c */ /* 0x000fda000bf06100 */
[----:B--23--:R-:W-:Y:S05]  /*0150*/  @P0 BRA `(.L_x_7) ;  /* 0x0000000c00a80947 */ /* 0x00cfea0003800000 */
[----:B------:R-:W0:Y:S01]  /*0160*/  LDCU UR8, c[0x0][0x380] ;  /* 0x00007000ff0877ac */ /* 0x000e220008000800 */
[----:B------:R-:W1:Y:S01]  /*0170*/  LDC.64 R12, c[0x0][0x390] ;  /* 0x0000e400ff0c7b82 */ /* 0x000e620000000a00 */
[----:B------:R-:W-:Y:S01]  /*0180*/  IMAD.MOV.U32 R6, RZ, RZ, RZ ;  /* 0x000000ffff067224 */ /* 0x000fe200078e00ff */
[----:B------:R-:W2:Y:S01]  /*0190*/  LDCU UR9, c[0x0][0x384] ;  /* 0x00007080ff0977ac */ /* 0x000ea20008000800 */
[----:B------:R-:W3:Y:S05]  /*01a0*/  LDCU UR5, c[0x0][0x370] ;  /* 0x00006e00ff0577ac */ /* 0x000eea0008000800 */
[----:B------:R-:W4:Y:S01]  /*01b0*/  LDC.64 R18, c[0x0][0x380] ;  /* 0x0000e000ff127b82 */ /* 0x000f220000000a00 */
[----:B0-----:R-:W-:-:S04]  /*01c0*/  USHF.R.U32.HI UR4, URZ, 0x1, UR8 ;  /* 0x00000001ff047899 */ /* 0x001fc80008011608 */
[----:B------:R-:W-:Y:S01]  /*01d0*/  ULOP3.LUT UR4, UR4, 0xf, URZ, 0xc0, !UPT ;  /* 0x0000000f04047892 */ /* 0x000fe2000f8ec0ff */
[----:B---3--:R-:W-:-:S05]  /*01e0*/  IMAD R16, R9, UR5, RZ ;  /* 0x0000000509107c24 */ /* 0x008fca000f8e02ff */
[----:B-1----:R-:W-:Y:S01]  /*01f0*/  IADD3 R4, P0, PT, R12, UR4, RZ ;  /* 0x000000040c047c10 */ /* 0x002fe2000ff1e0ff */
[----:B------:R-:W-:-:S03]  /*0200*/  IMAD R11, RZ, RZ, -UR4 ;  /* 0x80000004ff0b7e24 */ /* 0x000fc6000f8e02ff */
[----:B------:R-:W-:Y:S01]  /*0210*/  IADD3 R4, P1, PT, R4, 0xf, RZ ;  /* 0x0000000f04047810 */ /* 0x000fe20007f3e0ff */
[----:B----4-:R-:W-:-:S03]  /*0220*/  IMAD.WIDE R18, R11, 0x2, R18 ;  /* 0x000000020b127825 */ /* 0x010fc600078e0212 */
[----:B------:R-:W-:Y:S02]  /*0230*/  IADD3.X R17, PT, PT, RZ, RZ, R13, P1, P0 ;  /* 0x000000ffff117210 */ /* 0x000fe40000fe040d */
[----:B------:R-:W-:Y:S02]  /*0240*/  LEA R3, P1, R12, UR8, 0x1 ;  /* 0x000000080c037c11 */ /* 0x000fe4000f8208ff */
[----:B------:R-:W-:Y:S02]  /*0250*/  SHF.R.U64 R4, R4, 0x4, R17 ;  /* 0x0000000404047819 */ /* 0x000fe40000001211 */
[----:B--2---:R-:W-:Y:S02]  /*0260*/  LEA.HI.X R5, R12, UR9, R13, 0x1, P1 ;  /* 0x000000090c057c11 */ /* 0x004fe400088f0c0d */
[----:B------:R-:W-:-:S04]  /*0270*/  IADD3 R4, P0, PT, R4, -0x1, RZ ;  /* 0xffffffff04047810 */ /* 0x000fc80007f1e0ff */
[----:B------:R-:W-:-:S09]  /*0280*/  LEA.HI.X R17, R17, 0xffffffff, RZ, 0x1c, P0 ;  /* 0xffffffff11117811 */ /* 0x000fd200000fe4ff */
.L_x_10:
[C---:B------:R-:W-:Y:S02]  /*0290*/  ISETP.GE.U32.AND P0, PT, R7.reuse, R4, PT ;  /* 0x000000040700720c */ /* 0x040fe40003f06070 */
[----:B------:R-:W-:Y:S02]  /*02a0*/  ISETP.EQ.U32.AND P1, PT, R7, RZ, PT ;  /* 0x000000ff0700720c */ /* 0x000fe40003f22070 */
[----:B------:R-:W-:-:S04]  /*02b0*/  ISETP.GE.U32.AND.EX P0, PT, R6, R17, PT, P0 ;  /* 0x000000110600720c */ /* 0x000fc80003f06100 */
[----:B------:R-:W-:-:S13]  /*02c0*/  ISETP.EQ.OR.EX P0, PT, R6, RZ, P0, P1 ;  /* 0x000000ff0600720c */ /* 0x000fda0000702710 */
[----:B0-----:R-:W-:-:S04]  /*02d0*/  @!P0 LEA R20, P1, R7, R18, 0x5 ;  /* 0x0000001207148211 */ /* 0x001fc800078228ff */
[----:B------:R-:W-:-:S05]  /*02e0*/  @!P0 LEA.HI.X R21, R7, R19, R6, 0x5, P1 ;  /* 0x0000001307158211 */ /* 0x000fca00008f2c06 */
[----:B------:R0:W5:Y:S04]  /*02f0*/  @!P0 LDG.E.128 R8, desc[UR6][R20.64] ;  /* 0x0000000614088981 */ /* 0x000168000c1e1d00 */
[----:B------:R0:W5:Y:S01]  /*0300*/  @!P0 LDG.E.128 R12, desc[UR6][R20.64+0x10] ;  /* 0x00001006140c8981 */ /* 0x000162000c1e1d00 */
[----:B------:R-:W-:Y:S04]  /*0310*/  BSSY.RECONVERGENT B1, `(.L_x_8) ;  /* 0x00000b8000017945 */ /* 0x000fe80003800200 */
[----:B------:R-:W-:Y:S05]  /*0320*/  @!P0 BRA `(.L_x_9) ;  /* 0x0000000800d88947 */ /* 0x000fea0003800000 */
[----:B-----5:R-:W-:Y:S02]  /*0330*/  LEA R12, P1, R7, R18, 0x5 ;  /* 0x00000012070c7211 */ /* 0x020fe400078228ff */
[----:B------:R-:W-:Y:S02]  /*0340*/  LOP3.LUT R15, R15, 0xfffffffb, RZ, 0xc0, !PT ;  /* 0xfffffffb0f0f7812 */ /* 0x000fe400078ec0ff */
[----:B------:R-:W-:Y:S02]  /*0350*/  IADD3 R8, P0, PT, R12, 0x2, RZ ;  /* 0x000000020c087810 */ /* 0x000fe40007f1e0ff */
[----:B------:R-:W-:Y:S02]  /*0360*/  LEA.HI.X R13, R7, R19, R6, 0x5, P1 ;  /* 0x00000013070d7211 */ /* 0x000fe400008f2c06 */
[C---:B------:R-:W-:Y:S02]  /*0370*/  ISETP.GE.U32.AND P1, PT, R8.reuse, R3, PT ;  /* 0x000000030800720c */ /* 0x040fe40003f26070 */
[----:B------:R-:W-:Y:S01]  /*0380*/  ISETP.LT.U32.AND P3, PT, R8, UR10, PT ;  /* 0x0000000a08007c0c */ /* 0x000fe2000bf61070 */
[----:B0-----:R-:W-:Y:S01]  /*0390*/  IMAD.X R20, RZ, RZ, R13, P0 ;  /* 0x000000ffff147224 */ /* 0x001fe200000e060d */
[----:B------:R-:W-:-:S02]  /*03a0*/  IADD3 R10, P0, PT, R12, 0x4, RZ ;  /* 0x000000040c0a7810 */ /* 0x000fc40007f1e0ff */
[----:B------:R-:W-:Y:S02]  /*03b0*/  IADD3 R8, P4, PT, R12, 0x6, RZ ;  /* 0x000000060c087810 */ /* 0x000fe40007f9e0ff */
[----:B------:R-:W-:Y:S01]  /*03c0*/  ISETP.GE.U32.AND.EX P1, PT, R20, R5, PT, P1 ;  /* 0x000000051400720c */ /* 0x000fe20003f26110 */
[--C-:B------:R-:W-:Y:S01]  /*03d0*/  IMAD.X R14, RZ, RZ, R13.reuse, P0 ;  /* 0x000000ffff0e7224 */ /* 0x100fe200000e060d */
[----:B------:R-:W-:Y:S02]  /*03e0*/  ISETP.GE.U32.AND P2, PT, R10, R3, PT ;  /* 0x000000030a00720c */ /* 0x000fe40003f46070 */
[----:B------:R-:W-:Y:S01]  /*03f0*/  ISETP.LT.U32.OR.EX P5, PT, R20, UR11, P1, P3 ;  /* 0x0000000b14007c0c */ /* 0x000fe20008fa1530 */
[----:B------:R-:W-:Y:S01]  /*0400*/  IMAD.X R20, RZ, RZ, R13, P4 ;  /* 0x000000ffff147224 */ /* 0x000fe200020e060d */
[----:B------:R-:W-:Y:S02]  /*0410*/  ISETP.LT.U32.AND P0, PT, R10, UR10, PT ;  /* 0x0000000a0a007c0c */ /* 0x000fe4000bf01070 */
[----:B------:R-:W-:-:S02]  /*0420*/  ISETP.GE.U32.AND.EX P3, PT, R14, R5, PT, P2 ;  /* 0x000000050e00720c */ /* 0x000fc40003f66120 */
[----:B------:R-:W-:Y:S02]  /*0430*/  IADD3 R10, P2, PT, R12, 0x8, RZ ;  /* 0x000000080c0a7810 */ /* 0x000fe40007f5e0ff */
[----:B------:R-:W-:Y:S02]  /*0440*/  ISETP.GE.U32.AND P1, PT, R8, R3, PT ;  /* 0x000000030800720c */ /* 0x000fe40003f26070 */
[----:B------:R-:W-:Y:S01]  /*0450*/  ISETP.LT.U32.OR.EX P4, PT, R14, UR11, P3, P0 ;  /* 0x0000000b0e007c0c */ /* 0x000fe20009f81500 */
[----:B------:R-:W-:Y:S01]  /*0460*/  IMAD.X R14, RZ, RZ, R13, P2 ;  /* 0x000000ffff0e7224 */ /* 0x000fe200010e060d */
[----:B------:R-:W-:Y:S02]  /*0470*/  ISETP.GE.U32.AND.EX P3, PT, R20, R5, PT, P1 ;  /* 0x000000051400720c */ /* 0x000fe40003f66110 */
[----:B------:R-:W-:Y:S02]  /*0480*/  @P5 LOP3.LUT R15, R15, 0x4, RZ, 0xfc, !PT ;  /* 0x000000040f0f5812 */ /* 0x000fe400078efcff */
[----:B------:R-:W-:-:S02]  /*0490*/  ISETP.LT.U32.AND P5, PT, R8, UR10, PT ;  /* 0x0000000a08007c0c */ /* 0x000fc4000bfa1070 */
[----:B------:R-:W-:Y:S02]  /*04a0*/  ISETP.GE.U32.AND P0, PT, R10, R3, PT ;  /* 0x000000030a00720c */ /* 0x000fe40003f06070 */
[----:B------:R-:W-:Y:S02]  /*04b0*/  IADD3 R8, P1, PT, R12, 0xa, RZ ;  /* 0x0000000a0c087810 */ /* 0x000fe40007f3e0ff */
[----:B------:R-:W-:Y:S02]  /*04c0*/  ISETP.LT.U32.OR.EX P5, PT, R20, UR11, P3, P5 ;  /* 0x0000000b14007c0c */ /* 0x000fe40009fa1550 */
[----:B------:R-:W-:Y:S01]  /*04d0*/  ISETP.LT.U32.AND P2, PT, R10, UR10, PT ;  /* 0x0000000a0a007c0c */ /* 0x000fe2000bf41070 */
[----:B------:R-:W-:Y:S01]  /*04e0*/  IMAD.X R10, RZ, RZ, R13, P1 ;  /* 0x000000ffff0a7224 */ /* 0x000fe200008e060d */
[----:B------:R-:W-:Y:S02]  /*04f0*/  ISETP.GE.U32.AND.EX P3, PT, R14, R5, PT, P0 ;  /* 0x000000050e00720c */ /* 0x000fe40003f66100 */
[----:B------:R-:W-:-:S02]  /*0500*/  LOP3.LUT R15, R15, 0xfffffdff, RZ, 0xc0, !PT ;  /* 0xfffffdff0f0f7812 */ /* 0x000fc400078ec0ff */
[----:B------:R-:W-:Y:S02]  /*0510*/  ISETP.LT.U32.OR.EX P1, PT, R14, UR11, P3, P2 ;  /* 0x0000000b0e007c0c */ /* 0x000fe40009f21520 */
[----:B------:R-:W-:Y:S02]  /*0520*/  @P4 LOP3.LUT R15, R15, 0x200, RZ, 0xfc, !PT ;  /* 0x000002000f0f4812 */ /* 0x000fe400078efcff */
[C---:B------:R-:W-:Y:S02]  /*0530*/  ISETP.GE.U32.AND P0, PT, R8.reuse, R3, PT ;  /* 0x000000030800720c */ /* 0x040fe40003f06070 */
[----:B------:R-:W-:Y:S02]  /*0540*/  LOP3.LUT R15, R15, 0xfffffeff, RZ, 0xc0, !PT ;  /* 0xfffffeff0f0f7812 */ /* 0x000fe400078ec0ff */
[----:B------:R-:W-:Y:S02]  /*0550*/  ISETP.LT.U32.AND P4, PT, R8, UR10, PT ;  /* 0x0000000a08007c0c */ /* 0x000fe4000bf81070 */
[----:B------:R-:W-:-:S02]  /*0560*/  ISETP.GE.U32.AND.EX P0, PT, R10, R5, PT, P0 ;  /* 0x000000050a00720c */ /* 0x000fc40003f06100 */
[----:B------:R-:W-:Y:S02]  /*0570*/  P2R R23, PR, RZ, 0x20 ;  /* 0x00000020ff177803 */ /* 0x000fe40000000000 */
[----:B------:R-:W-:Y:S02]  /*0580*/  @P1 LOP3.LUT R15, R15, 0x100, RZ, 0xfc, !PT ;  /* 0x000001000f0f1812 */ /* 0x000fe400078efcff */
[----:B------:R-:W-:Y:S02]  /*0590*/  IADD3 R8, P1, PT, R12, 0xc, RZ ;  /* 0x0000000c0c087810 */ /* 0x000fe40007f3e0ff */
[----:B------:R-:W-:Y:S02]  /*05a0*/  ISETP.LT.U32.OR.EX P4, PT, R10, UR11, P0, P4 ;  /* 0x0000000b0a007c0c */ /* 0x000fe40008781540 */
[C---:B------:R-:W-:Y:S01]  /*05b0*/  ISETP.GE.U32.AND P0, PT, R8.reuse, R3, PT ;  /* 0x000000030800720c */ /* 0x040fe20003f06070 */
[----:B------:R-:W-:Y:S01]  /*05c0*/  IMAD.X R10, RZ, RZ, R13, P1 ;  /* 0x000000ffff0a7224 */ /* 0x000fe200008e060d */
[----:B------:R-:W-:-:S02]  /*05d0*/  ISETP.LT.U32.AND P1, PT, R8, UR10, PT ;  /* 0x0000000a08007c0c */ /* 0x000fc4000bf21070 */
[----:B------:R-:W-:Y:S02]  /*05e0*/  LOP3.LUT R15, R15, 0xffffff7f, RZ, 0xc0, !PT ;  /* 0xffffff7f0f0f7812 */ /* 0x000fe400078ec0ff */
[C---:B------:R-:W-:Y:S02]  /*05f0*/  ISETP.GE.U32.AND.EX P0, PT, R10.reuse, R5, PT, P0 ;  /* 0x000000050a00720c */ /* 0x040fe40003f06100 */
[----:B------:R-:W-:Y:S02]  /*0600*/  P2R R21, PR, RZ, 0x10 ;  /* 0x00000010ff157803 */ /* 0x000fe40000000000 */
[----:B------:R-:W-:Y:S02]  /*0610*/  ISETP.LT.U32.OR.EX P1, PT, R10, UR11, P0, P1 ;  /* 0x0000000b0a007c0c */ /* 0x000fe40008721510 */
[----:B------:R-:W-:-:S04]  /*0620*/  IADD3 R8, P0, PT, R12, 0xe, RZ ;  /* 0x0000000e0c087810 */ /* 0x000fc80007f1e0ff */
[C---:B------:R-:W-:Y:S01]  /*0630*/  ISETP.GE.U32.AND P3, PT, R8.reuse, R3, PT ;  /* 0x000000030800720c */ /* 0x040fe20003f66070 */
[----:B------:R-:W-:Y:S01]  /*0640*/  IMAD.X R10, RZ, RZ, R13, P0 ;  /* 0x000000ffff0a7224 */ /* 0x000fe200000e060d */
[----:B------:R-:W-:-:S04]  /*0650*/  ISETP.LT.U32.AND P0, PT, R8, UR10, PT ;  /* 0x0000000a08007c0c */ /* 0x000fc8000bf01070 */
[C---:B------:R-:W-:Y:S02]  /*0660*/  ISETP.GE.U32.AND.EX P3, PT, R10.reuse, R5, PT, P3 ;  /* 0x000000050a00720c */ /* 0x040fe40003f66130 */
[----:B------:R-:W-:Y:S02]  /*0670*/  @P1 LOP3.LUT R15, R15, 0x80, RZ, 0xfc, !PT ;  /* 0x000000800f0f1812 */ /* 0x000fe400078efcff */
[----:B------:R-:W-:Y:S02]  /*0680*/  ISETP.LT.U32.OR.EX P3, PT, R10, UR11, P3, P0 ;  /* 0x0000000b0a007c0c */ /* 0x000fe40009f61500 */
[----:B------:R-:W-:Y:S02]  /*0690*/  IADD3 R8, P0, PT, R12, 0x10, RZ ;  /* 0x000000100c087810 */ /* 0x000fe40007f1e0ff */
[----:B------:R-:W-:Y:S02]  /*06a0*/  LOP3.LUT R15, R15, 0xffffffbf, RZ, 0xc0, !PT ;  /* 0xffffffbf0f0f7812 */ /* 0x000fe400078ec0ff */
[C---:B------:R-:W-:Y:S01]  /*06b0*/  ISETP.LT.U32.AND P1, PT, R8.reuse, UR10, PT ;  /* 0x0000000a08007c0c */ /* 0x040fe2000bf21070 */
[----:B------:R-:W-:Y:S01]  /*06c0*/  IMAD.X R10, RZ, RZ, R13, P0 ;  /* 0x000000ffff0a7224 */ /* 0x000fe200000e060d */
[----:B------:R-:W-:-:S02]  /*06d0*/  ISETP.GE.U32.AND P0, PT, R8, R3, PT ;  /* 0x000000030800720c */ /* 0x000fc40003f06070 */
[----:B------:R-:W-:Y:S02]  /*06e0*/  P2R R20, PR, RZ, 0x8 ;  /* 0x00000008ff147803 */ /* 0x000fe40000000000 */
[----:B------:R-:W-:-:S04]  /*06f0*/  ISETP.GE.U32.AND.EX P0, PT, R10, R5, PT, P0 ;  /* 0x000000050a00720c */ /* 0x000fc80003f06100 */
        /* <DEDUP_REMOVED lines=16> */
[----:B------:R-:W-:-:S05]  /*0800*/  IADD3 R8, P0, PT, R12, 0x16, RZ ;  /* 0x000000160c087810 */ /* 0x000fca0007f1e0ff */
[----:B------:R-:W-:Y:S01]  /*0810*/  IMAD.X R10, RZ, RZ, R13, P0 ;  /* 0x000000ffff0a7224 */ /* 0x000fe200000e060d */
[----:B------:R-:W-:-:S05]  /*0820*/  ISETP.LT.U32.AND P0, PT, R8, UR10, PT ;  /* 0x0000000a08007c0c */ /* 0x000fca000bf01070 */
[----:B------:R-:W-:Y:S02]  /*0830*/  @P1 LOP3.LUT R15, R15, 0x20, RZ, 0xfc, !PT ;  /* 0x000000200f0f1812 */ /* 0x000fe400078efcff */
[----:B------:R-:W-:Y:S02]  /*0840*/  ISETP.GE.U32.AND P1, PT, R8, R3, PT ;  /* 0x000000030800720c */ /* 0x000fe40003f26070 */
[C---:B------:R-:W-:Y:S02]  /*0850*/  LOP3.LUT P5, RZ, R15.reuse, 0x200, RZ, 0xc0, !PT ;  /* 0x000002000fff7812 */ /* 0x040fe400078ac0ff */
[C---:B------:R-:W-:Y:S02]  /*0860*/  ISETP.GE.U32.AND.EX P1, PT, R10.reuse, R5, PT, P1 ;  /* 0x000000050a00720c */ /* 0x040fe40003f26110 */
[----:B------:R-:W-:Y:S02]  /*0870*/  LOP3.LUT P4, RZ, R15, 0x100, RZ, 0xc0, !PT ;  /* 0x000001000fff7812 */ /* 0x000fe4000788c0ff */
[----:B------:R-:W-:-:S02]  /*0880*/  ISETP.LT.U32.OR.EX P1, PT, R10, UR11, P1, P0 ;  /* 0x0000000b0a007c0c */ /* 0x000fc40008f21500 */
[----:B------:R-:W-:Y:S02]  /*0890*/  IADD3 R8, P0, PT, R12, 0x18, RZ ;  /* 0x000000180c087810 */ /* 0x000fe40007f1e0ff */
[----:B------:R-:W-:Y:S02]  /*08a0*/  P2R R11, PR, RZ, 0x2 ;  /* 0x00000002ff0b7803 */ /* 0x000fe40000000000 */
[C---:B------:R-:W-:Y:S01]  /*08b0*/  ISETP.LT.U32.AND P6, PT, R8.reuse, UR10, PT ;  /* 0x0000000a08007c0c */ /* 0x040fe2000bfc1070 */
[----:B------:R-:W-:Y:S01]  /*08c0*/  IMAD.X R10, RZ, RZ, R13, P0 ;  /* 0x000000ffff0a7224 */ /* 0x000fe200000e060d */
[----:B------:R-:W-:Y:S02]  /*08d0*/  ISETP.GE.U32.AND P0, PT, R8, R3, PT ;  /* 0x000000030800720c */ /* 0x000fe40003f06070 */
[----:B------:R-:W-:Y:S02]  /*08e0*/  LOP3.LUT P1, RZ, R15, 0x4, RZ, 0xc0, !PT ;  /* 0x000000040fff7812 */ /* 0x000fe4000782c0ff */
[----:B------:R-:W-:-:S02]  /*08f0*/  ISETP.GE.U32.AND.EX P0, PT, R10, R5, PT, P0 ;  /* 0x000000050a00720c */ /* 0x000fc40003f06100 */
[----:B------:R-:W-:Y:S02]  /*0900*/  LOP3.LUT R15, R15, 0xfffffff7, RZ, 0xc0, !PT ;  /* 0xfffffff70f0f7812 */ /* 0x000fe400078ec0ff */
[----:B------:R-:W-:Y:S02]  /*0910*/  ISETP.LT.U32.OR.EX P0, PT, R10, UR11, P0, P6 ;  /* 0x0000000b0a007c0c */ /* 0x000fe40008701560 */
[----:B------:R-:W-:-:S11]  /*0920*/  P2R R9, PR, RZ, 0x2 ;  /* 0x00000002ff097803 */ /* 0x000fd60000000000 */
[----:B------:R-:W-:Y:S02]  /*0930*/  @P0 LOP3.LUT R15, R15, 0x8, RZ, 0xfc, !PT ;  /* 0x000000080f0f0812 */ /* 0x000fe400078efcff */
[----:B------:R-:W-:Y:S02]  /*0940*/  IADD3 R8, P0, PT, R12, 0x1a, RZ ;  /* 0x0000001a0c087810 */ /* 0x000fe40007f1e0ff */
[C---:B------:R-:W-:Y:S02]  /*0950*/  LOP3.LUT P3, RZ, R15.reuse, 0x80, RZ, 0xc0, !PT ;  /* 0x000000800fff7812 */ /* 0x040fe4000786c0ff */
[C---:B------:R-:W-:Y:S01]  /*0960*/  ISETP.LT.U32.AND P6, PT, R8.reuse, UR10, PT ;  /* 0x0000000a08007c0c */ /* 0x040fe2000bfc1070 */
[----:B------:R-:W-:Y:S01]  /*0970*/  IMAD.X R10, RZ, RZ, R13, P0 ;  /* 0x000000ffff0a7224 */ /* 0x000fe200000e060d */
[----:B------:R-:W-:Y:S02]  /*0980*/  ISETP.GE.U32.AND P0, PT, R8, R3, PT ;  /* 0x000000030800720c */ /* 0x000fe40003f06070 */
[----:B------:R-:W-:-:S02]  /*0990*/  LOP3.LUT R15, R15, 0xfffffffe, RZ, 0xc0, !PT ;  /* 0xfffffffe0f0f7812 */ /* 0x000fc400078ec0ff */
[----:B------:R-:W-:-:S04]  /*09a0*/  ISETP.GE.U32.AND.EX P0, PT, R10, R5, PT, P0 ;  /* 0x000000050a00720c */ /* 0x000fc80003f06100 */
[----:B------:R-:W-:Y:S02]  /*09b0*/  ISETP.LT.U32.OR.EX P0, PT, R10, UR11, P0, P6 ;  /* 0x0000000b0a007c0c */ /* 0x000fe40008701560 */
[----:B------:R-:W-:-:S05]  /*09c0*/  IADD3 R8, P6, PT, R12, 0x1c, RZ ;  /* 0x0000001c0c087810 */ /* 0x000fca0007fde0ff */
[----:B------:R-:W-:Y:S01]  /*09d0*/  IMAD.X R10, RZ, RZ, R13, P6 ;  /* 0x000000ffff0a7224 */ /* 0x000fe200030e060d */
[----:B------:R-:W-:-:S04]  /*09e0*/  ISETP.GE.U32.AND P6, PT, R8, R3, PT ;  /* 0x000000030800720c */ /* 0x000fc80003fc6070 */
[----:B------:R-:W-:Y:S02]  /*09f0*/  ISETP.GE.U32.AND.EX P1, PT, R10, R5, PT, P6 ;  /* 0x000000050a00720c */ /* 0x000fe40003f26160 */
[----:B------:R-:W-:-:S04]  /*0a00*/  ISETP.LT.U32.AND P6, PT, R8, UR10, PT ;  /* 0x0000000a08007c0c */ /* 0x000fc8000bfc1070 */
[----:B------:R-:W-:Y:S02]  /*0a10*/  ISETP.LT.U32.OR.EX P1, PT, R10, UR11, P1, P6 ;  /* 0x0000000b0a007c0c */ /* 0x000fe40008f21560 */
[----:B------:R-:W-:-:S05]  /*0a20*/  IADD3 R8, P6, PT, R12, 0x1e, RZ ;  /* 0x0000001e0c087810 */ /* 0x000fca0007fde0ff */
[----:B------:R-:W-:Y:S01]  /*0a30*/  IMAD.X R10, RZ, RZ, R13, P6 ;  /* 0x000000ffff0a7224 */ /* 0x000fe200030e060d */
[----:B------:R-:W-:-:S05]  /*0a40*/  ISETP.GE.U32.AND P6, PT, R12, R3, PT ;  /* 0x000000030c00720c */ /* 0x000fca0003fc6070 */
[----:B------:R-:W-:Y:S02]  /*0a50*/  @P1 LOP3.LUT R15, R15, 0x1, RZ, 0xfc, !PT ;  /* 0x000000010f0f1812 */ /* 0x000fe400078efcff */
[----:B------:R-:W-:Y:S02]  /*0a60*/  ISETP.GE.U32.AND.EX P1, PT, R13, R5, PT, P6 ;  /* 0x000000050d00720c */ /* 0x000fe40003f26160 */
[----:B------:R-:W-:-:S04]  /*0a70*/  ISETP.LT.U32.AND P6, PT, R12, UR10, PT ;  /* 0x0000000a0c007c0c */ /* 0x000fc8000bfc1070 */
[----:B------:R-:W-:Y:S02]  /*0a80*/  ISETP.LT.U32.OR.EX P1, PT, R13, UR11, P1, P6 ;  /* 0x0000000b0d007c0c */ /* 0x000fe40008f21560 */
[----:B------:R-:W-:-:S04]  /*0a90*/  ISETP.GE.U32.AND P6, PT, R8, R3, PT ;  /* 0x000000030800720c */ /* 0x000fc80003fc6070 */
[----:B------:R-:W-:Y:S02]  /*0aa0*/  ISETP.GE.U32.AND.EX P2, PT, R10, R5, PT, P6 ;  /* 0x000000050a00720c */ /* 0x000fe40003f46160 */
[----:B------:R-:W-:-:S04]  /*0ab0*/  ISETP.LT.U32.AND P6, PT, R8, UR10, PT ;  /* 0x0000000a08007c0c */ /* 0x000fc8000bfc1070 */
[----:B------:R-:W-:Y:S02]  /*0ac0*/  ISETP.LT.U32.OR.EX P6, PT, R10, UR11, P2, P6 ;  /* 0x0000000b0a007c0c */ /* 0x000fe400097c1560 */
[----:B------:R-:W-:Y:S02]  /*0ad0*/  PRMT R10, RZ, 0x7610, R10 ;  /* 0x00007610ff0a7816 */ /* 0x000fe4000000000a */
[----:B------:R-:W-:-:S04]  /*0ae0*/  LOP3.LUT P2, RZ, R15, 0x40, RZ, 0xc0, !PT ;  /* 0x000000400fff7812 */ /* 0x000fc8000784c0ff */
[----:B------:R-:W2:Y:S01]  /*0af0*/  @!P1 LDG.E.U16 R10, desc[UR6][R12.64] ;  /* 0x000000060c0a9981 */ /* 0x000ea2000c1e1500 */
[----:B------:R-:W-:-:S04]  /*0b00*/  ISETP.NE.AND P1, PT, R9, RZ, PT ;  /* 0x000000ff0900720c */ /* 0x000fc80003f25270 */
[----:B------:R-:W3:Y:S09]  /*0b10*/  @!P6 LDG.E.U16 R25, desc[UR6][R12.64+0x1e] ;  /* 0x00001e060c19e981 */ /* 0x000ef2000c1e1500 */
[----:B------:R-:W-:Y:S02]  /*0b20*/  @!P1 IMAD.MOV.U32 R9, RZ, RZ, R13 ;  /* 0x000000ffff099224 */ /* 0x000fe400078e000d */
[----:B------:R-:W-:-:S05]  /*0b30*/  @!P1 IMAD.MOV.U32 R8, RZ, RZ, R12 ;  /* 0x000000ffff089224 */ /* 0x000fca00078e000c */
[----:B------:R-:W2:Y:S02]  /*0b40*/  @!P1 LDG.E.U16 R9, desc[UR6][R8.64+0x2] ;  /* 0x0000020608099981 */ /* 0x000ea4000c1e1500 */
[C---:B--2---:R-:W-:Y:S02]  /*0b50*/  @!P1 PRMT R8, R10.reuse, 0x5410, R9 ;  /* 0x000054100a089816 */ /* 0x044fe40000000009 */
[----:B------:R-:W-:Y:S01]  /*0b60*/  @P1 PRMT R8, R10, 0x5410, RZ ;  /* 0x000054100a081816 */ /* 0x000fe200000000ff */
[----:B------:R-:W-:Y:S01]  /*0b70*/  @!P5 IMAD.MOV.U32 R10, RZ, RZ, R12 ;  /* 0x000000ffff0ad224 */ /* 0x000fe200078e000c */
[----:B------:R-:W-:Y:S01]  /*0b80*/  ISETP.NE.AND P1, PT, R11, RZ, PT ;  /* 0x000000ff0b00720c */ /* 0x000fe20003f25270 */
[----:B------:R-:W-:-:S05]  /*0b90*/  @!P5 IMAD.MOV.U32 R11, RZ, RZ, R13 ;  /* 0x000000ffff0bd224 */ /* 0x000fca00078e000d */
[----:B------:R0:W2:Y:S01]  /*0ba0*/  @!P5 LDG.E.U16 R22, desc[UR6][R10.64+0x4] ;  /* 0x000004060a16d981 */ /* 0x0000a2000c1e1500 */
[----:B------:R-:W-:Y:S02]  /*0bb0*/  @P5 PRMT R22, RZ, 0x7610, R22 ;  /* 0x00007610ff165816 */ /* 0x000fe40000000016 */
[----:B------:R-:W-:-:S13]  /*0bc0*/  ISETP.NE.AND P5, PT, R23, RZ, PT ;  /* 0x000000ff1700720c */ /* 0x000fda0003fa5270 */
[----:B0-----:R-:W-:Y:S02]  /*0bd0*/  @!P5 IMAD.MOV.U32 R10, RZ, RZ, R12 ;  /* 0x000000ffff0ad224 */ /* 0x001fe400078e000c */
[----:B------:R-:W-:-:S05]  /*0be0*/  @!P5 IMAD.MOV.U32 R11, RZ, RZ, R13 ;  /* 0x000000ffff0bd224 */ /* 0x000fca00078e000d */
[----:B------:R0:W2:Y:S02]  /*0bf0*/  @!P5 LDG.E.U16 R23, desc[UR6][R10.64+0x6] ;  /* 0x000006060a17d981 */ /* 0x0000a4000c1e1500 */
[----:B0-----:R-:W-:Y:S02]  /*0c00*/  @!P4 IMAD.MOV.U32 R10, RZ, RZ, R12 ;  /* 0x000000ffff0ac224 */ /* 0x001fe400078e000c */
[----:B------:R-:W-:Y:S01]  /*0c10*/  @!P4 IMAD.MOV.U32 R11, RZ, RZ, R13 ;  /* 0x000000ffff0bc224 */ /* 0x000fe200078e000d */
[C---:B--2---:R-:W-:Y:S02]  /*0c20*/  @!P5 PRMT R9, R22.reuse, 0x5410, R23 ;  /* 0x000054101609d816 */ /* 0x044fe40000000017 */
[----:B------:R-:W-:Y:S01]  /*0c30*/  @P5 PRMT R9, R22, 0x5410, RZ ;  /* 0x0000541016095816 */ /* 0x000fe200000000ff */
[----:B------:R-:W2:Y:S01]  /*0c40*/  @!P0 LDG.E.U16 R23, desc[UR6][R12.64+0x1a] ;  /* 0x00001a060c178981 */ /* 0x000ea2000c1e1500 */
[----:B------:R-:W-:-:S03]  /*0c50*/  LOP3.LUT P5, RZ, R15, 0x1, RZ, 0xc0, !PT ;  /* 0x000000010fff7812 */ /* 0x000fc600078ac0ff */
[----:B------:R0:W4:Y:S10]  /*0c60*/  @!P4 LDG.E.U16 R22, desc[UR6][R10.64+0x8] ;  /* 0x000008060a16c981 */ /* 0x000134000c1e1500 */
[----:B------:R-:W3:Y:S01]  /*0c70*/  @!P5 LDG.E.U16 R24, desc[UR6][R12.64+0x1c] ;  /* 0x00001c060c18d981 */ /* 0x000ee2000c1e1500 */
[----:B------:R-:W-:-:S02]  /*0c80*/  @P4 PRMT R22, RZ, 0x7610, R22 ;  /* 0x00007610ff164816 */ /* 0x000fc40000000016 */
[----:B------:R-:W-:-:S13]  /*0c90*/  ISETP.NE.AND P4, PT, R21, RZ, PT ;  /* 0x000000ff1500720c */ /* 0x000fda0003f85270 */
[----:B0-----:R-:W-:Y:S02]  /*0ca0*/  @!P4 IMAD.MOV.U32 R10, RZ, RZ, R12 ;  /* 0x000000ffff0ac224 */ /* 0x001fe400078e000c */
[----:B------:R-:W-:-:S05]  /*0cb0*/  @!P4 IMAD.MOV.U32 R11, RZ, RZ, R13 ;  /* 0x000000ffff0bc224 */ /* 0x000fca00078e000d */
[----:B------:R-:W4:Y:S02]  /*0cc0*/  @!P4 LDG.E.U16 R21, desc[UR6][R10.64+0xa] ;  /* 0x00000a060a15c981 */ /* 0x000f24000c1e1500 */
[C---:B----4-:R-:W-:Y:S02]  /*0cd0*/  @!P4 PRMT R10, R22.reuse, 0x5410, R21 ;  /* 0x00005410160ac816 */ /* 0x050fe40000000015 */
[----:B------:R-:W4:Y:S01]  /*0ce0*/  @!P3 LDG.E.U16 R21, desc[UR6][R12.64+0xc] ;  /* 0x00000c060c15b981 */ /* 0x000f22000c1e1500 */
[----:B------:R-:W-:Y:S02]  /*0cf0*/  @P4 PRMT R10, R22, 0x5410, RZ ;  /* 0x00005410160a4816 */ /* 0x000fe400000000ff */
[----:B------:R-:W-:Y:S02]  /*0d00*/  LOP3.LUT P4, RZ, R15, 0x8, RZ, 0xc0, !PT ;  /* 0x000000080fff7812 */ /* 0x000fe4000788c0ff */
[----:B------:R-:W-:Y:S02]  /*0d10*/  @P3 PRMT R21, RZ, 0x7610, R21 ;  /* 0x00007610ff153816 */ /* 0x000fe40000000015 */
[----:B------:R-:W-:-:S13]  /*0d20*/  ISETP.NE.AND P3, PT, R20, RZ, PT ;  /* 0x000000ff1400720c */ /* 0x000fda0003f65270 */
[----:B------:R-:W4:Y:S02]  /*0d30*/  @!P3 LDG.E.U16 R20, desc[UR6][R12.64+0xe] ;  /* 0x00000e060c14b981 */ /* 0x000f24000c1e1500 */
[C---:B----4-:R-:W-:Y:S02]  /*0d40*/  @!P3 PRMT R11, R21.reuse, 0x5410, R20 ;  /* 0x00005410150bb816 */ /* 0x050fe40000000014 */
[----:B------:R-:W-:Y:S01]  /*0d50*/  @P3 PRMT R11, R21, 0x5410, RZ ;  /* 0x00005410150b3816 */ /* 0x000fe200000000ff */
[----:B------:R-:W4:Y:S04]  /*0d60*/  @!P1 LDG.E.U16 R20, desc[UR6][R12.64+0x16] ;  /* 0x000016060c149981 */ /* 0x000f28000c1e1500 */
[----:B------:R-:W2:Y:S01]  /*0d70*/  @!P2 LDG.E.U16 R21, desc[UR6][R12.64+0x10] ;  /* 0x000010060c15a981 */ /* 0x000ea2000c1e1500 */
[----:B------:R-:W-:-:S13]  /*0d80*/  LOP3.LUT P3, RZ, R15, 0x20, RZ, 0xc0, !PT ;  /* 0x000000200fff7812 */ /* 0x000fda000786c0ff */
[----:B------:R-:W4:Y:S01]  /*0d90*/  @!P3 LDG.E.U16 R15, desc[UR6][R12.64+0x14] ;  /* 0x000014060c0fb981 */ /* 0x000f22000c1e1500 */
[----:B------:R-:W-:Y:S02]  /*0da0*/  @P2 PRMT R21, RZ, 0x7610, R21 ;  /* 0x00007610ff152816 */ /* 0x000fe40000000015 */
[----:B------:R-:W-:Y:S02]  /*0db0*/  ISETP.NE.AND P2, PT, R14, RZ, PT ;  /* 0x000000ff0e00720c */ /* 0x000fe40003f45270 */
[----:B------:R-:W2:Y:S11]  /*0dc0*/  @!P4 LDG.E.U16 R14, desc[UR6][R12.64+0x18] ;  /* 0x000018060c0ec981 */ /* 0x000eb6000c1e1500 */
[----:B------:R4:W2:Y:S01]  /*0dd0*/  @!P2 LDG.E.U16 R22, desc[UR6][R12.64+0x12] ;  /* 0x000012060c16a981 */ /* 0x0008a2000c1e1500 */
[----:B------:R-:W-:-:S02]  /*0de0*/  @P3 PRMT R15, RZ, 0x7610, R15 ;  /* 0x00007610ff0f3816 */ /* 0x000fc4000000000f */
[----:B------:R-:W-:Y:S02]  /*0df0*/  @P5 PRMT R24, RZ, 0x7610, R24 ;  /* 0x00007610ff185816 */ /* 0x000fe40000000018 */
[C---:B----4-:R-:W-:Y:S02]  /*0e00*/  @!P1 PRMT R13, R15.reuse, 0x5410, R20 ;  /* 0x000054100f0d9816 */ /* 0x050fe40000000014 */
[----:B------:R-:W-:Y:S02]  /*0e10*/  @P1 PRMT R13, R15, 0x5410, RZ ;  /* 0x000054100f0d1816 */ /* 0x000fe400000000ff */
[C---:B---3--:R-:W-:Y:S02]  /*0e20*/  @!P6 PRMT R15, R24.reuse, 0x5410, R25 ;  /* 0x00005410180fe816 */ /* 0x048fe40000000019 */
[----:B------:R-:W-:Y:S02]  /*0e30*/  @P6 PRMT R15, R24, 0x5410, RZ ;  /* 0x00005410180f6816 */ /* 0x000fe400000000ff */
[----:B------:R-:W-:-:S04]  /*0e40*/  @P4 PRMT R14, RZ, 0x7610, R14 ;  /* 0x00007610ff0e4816 */ /* 0x000fc8000000000e */
[----:B--2---:R-:W-:-:S04]  /*0e50*/  @!P0 PRMT R14, R14, 0x5410, R23 ;  /* 0x000054100e0e8816 */ /* 0x004fc80000000017 */
[----:B------:R-:W-:Y:S02]  /*0e60*/  @P0 PRMT R14, R14, 0x5410, RZ ;  /* 0x000054100e0e0816 */ /* 0x000fe400000000ff */
[C---:B------:R-:W-:Y:S02]  /*0e70*/  @!P2 PRMT R12, R21.reuse, 0x5410, R22 ;  /* 0x00005410150ca816 */ /* 0x040fe40000000016 */
[----:B------:R-:W-:-:S07]  /*0e80*/  @P2 PRMT R12, R21, 0x5410, RZ ;  /* 0x00005410150c2816 */ /* 0x000fce00000000ff */
.L_x_9:
[----:B------:R-:W-:Y:S05]  /*0e90*/  BSYNC.RECONVERGENT B1 ;  /* 0x0000000000017941 */ /* 0x000fea0003800200 */
.L_x_8:
[----:B-----5:R-:W-:Y:S01]  /*0ea0*/  HFMA2.BF16_V2 R8, -RZ.H0_H0, RZ.H0_H0, |R8| ;  /* 0x200000ffff087231 */ /* 0x020fe20000280908 */
[----:B------:R-:W-:Y:S01]  /*0eb0*/  IADD3 R7, P0, PT, R16, R7, RZ ;  /* 0x0000000710077210 */ /* 0x000fe20007f1e0ff */
[----:B------:R-:W-:Y:S02]  /*0ec0*/  HFMA2.BF16_V2 R9, -RZ.H0_H0, RZ.H0_H0, |R9| ;  /* 0x200000ffff097231 */ /* 0x000fe40000280909 */
[----:B------:R-:W-:Y:S01]  /*0ed0*/  HFMA2.BF16_V2 R10, -RZ.H0_H0, RZ.H0_H0, |R10| ;  /* 0x200000ffff0a7231 */ /* 0x000fe2000028090a */
[----:B------:R-:W-:Y:S01]  /*0ee0*/  VHMNMX.BF16_V2 R8, R8.H0_H0, R2.H0_H0, R8.H1_H1, !PT ;  /* 0x2000000208087247 */ /* 0x000fe20007a03808 */
[----:B------:R-:W-:Y:S02]  /*0ef0*/  HFMA2.BF16_V2 R11, -RZ.H0_H0, RZ.H0_H0, |R11| ;  /* 0x200000ffff0b7231 */ /* 0x000fe4000028090b */
[----:B------:R-:W-:Y:S02]  /*0f00*/  IMAD.X R6, RZ, RZ, R6, P0 ;  /* 0x000000ffff067224 */ /* 0x000fe400000e0606 */
[----:B------:R-:W-:Y:S01]  /*0f10*/  HFMA2.BF16_V2 R12, -RZ.H0_H0, RZ.H0_H0, |R12| ;  /* 0x200000ffff0c7231 */ /* 0x000fe2000028090c */
[----:B------:R-:W-:Y:S01]  /*0f20*/  VHMNMX.BF16_V2 R8, R9.H0_H0, R8.H0_H0, R9.H1_H1, !PT ;  /* 0x2000000809087247 */ /* 0x000fe20007a03809 */
[----:B------:R-:W-:Y:S01]  /*0f30*/  HFMA2.BF16_V2 R13, -RZ.H0_H0, RZ.H0_H0, |R13| ;  /* 0x200000ffff0d7231 */ /* 0x000fe2000028090d */
[----:B------:R-:W-:Y:S01]  /*0f40*/  ISETP.GE.U32.AND P0, PT, R7, UR12, PT ;  /* 0x0000000c07007c0c */ /* 0x000fe2000bf06070 */
[----:B------:R-:W-:Y:S01]  /*0f50*/  HFMA2.BF16_V2 R14, -RZ.H0_H0, RZ.H0_H0, |R14| ;  /* 0x200000ffff0e7231 */ /* 0x000fe2000028090e */
[----:B------:R-:W-:Y:S01]  /*0f60*/  VHMNMX.BF16_V2 R8, R10.H0_H0, R8.H0_H0, R10.H1_H1, !PT ;  /* 0x200000080a087247 */ /* 0x000fe20007a0380a */
[----:B------:R-:W-:Y:S01]  /*0f70*/  HFMA2.BF16_V2 R15, -RZ.H0_H0, RZ.H0_H0, |R15| ;  /* 0x200000ffff0f7231 */ /* 0x000fe2000028090f */
[----:B------:R-:W-:-:S02]  /*0f80*/  ISETP.GE.U32.AND.EX P0, PT, R6, UR13, PT, P0 ;  /* 0x0000000d06007c0c */ /* 0x000fc4000bf06100 */
[----:B------:R-:W-:-:S04]  /*0f90*/  VHMNMX.BF16_V2 R8, R11.H0_H0, R8.H0_H0, R11.H1_H1, !PT ;  /* 0x200000080b087247 */ /* 0x000fc80007a0380b */
[----:B------:R-:W-:-:S04]  /*0fa0*/  VHMNMX.BF16_V2 R8, R12.H0_H0, R8.H0_H0, R12.H1_H1, !PT ;  /* 0x200000080c087247 */ /* 0x000fc80007a0380c */
[----:B------:R-:W-:-:S04]  /*0fb0*/  VHMNMX.BF16_V2 R8, R13.H0_H0, R8.H0_H0, R13.H1_H1, !PT ;  /* 0x200000080d087247 */ /* 0x000fc80007a0380d */
[----:B------:R-:W-:-:S04]  /*0fc0*/  VHMNMX.BF16_V2 R8, R14.H0_H0, R8.H0_H0, R14.H1_H1, !PT ;  /* 0x200000080e087247 */ /* 0x000fc80007a0380e */
[----:B------:R-:W-:-:S04]  /*0fd0*/  VHMNMX.BF16_V2 R8, R15.H0_H0, R8.H0_H0, R15.H1_H1, !PT ;  /* 0x200000080f087247 */ /* 0x000fc80007a0380f */
[----:B------:R-:W-:Y:S01]  /*0fe0*/  PRMT R2, R8, 0x7610, R2 ;  /* 0x0000761008027816 */ /* 0x000fe20000000002 */
[----:B------:R-:W-:Y:S06]  /*0ff0*/  @!P0 BRA `(.L_x_10) ;  /* 0xfffffff000a48947 */ /* 0x000fec000383ffff */
.L_x_7:
[----:B------:R-:W-:Y:S05]  /*1000*/  BSYNC.RECONVERGENT B0 ;  /* 0x0000000000007941 */ /* 0x000fea0003800200 */
.L_x_6:
[----:B------:R-:W-:Y:S01]  /*1010*/  IMAD.U32 R2, R2, 0x10000, RZ ;  /* 0x0001000002027824 */ /* 0x000fe200078e00ff */
[C---:B------:R-:W-:Y:S02]  /*1020*/  LOP3.LUT P0, RZ, R0.reuse, 0x1f, RZ, 0xc0, !PT ;  /* 0x0000001f00ff7812 */ /* 0x040fe4000780c0ff */
[----:B------:R-:W-:Y:S02]  /*1030*/  ISETP.GT.U32.AND P1, PT, R0, 0x1f, PT ;  /* 0x0000001f0000780c */ /* 0x000fe40003f24070 */
[----:B------:R-:W1:Y:S09]  /*1040*/  SHFL.DOWN PT, R3, R2, 0x10, 0x1f ;  /* 0x0a001f0002037f89 */ /* 0x000e7200000e0000 */
[----:B------:R-:W2:Y:S01]  /*1050*/  @!P0 S2R R9, SR_CgaCtaId ;  /* 0x0000000000098919 */ /* 0x000ea20000008800 */
[----:B------:R-:W-:-:S02]  /*1060*/  @!P0 MOV R8, 0x400 ;  /* 0x0000040000088802 */ /* 0x000fc40000000f00 */
[----:B-1----:R-:W-:Y:S02]  /*1070*/  FMNMX R3, R2, R3, !PT ;  /* 0x0000000302037209 */ /* 0x002fe40007800000 */
[----:B------:R-:W-:-:S03]  /*1080*/  @!P0 SHF.R.U32.HI R2, RZ, 0x3, R0 ;  /* 0x00000003ff028819 */ /* 0x000fc60000011600 */
[----:B------:R-:W1:Y:S01]  /*1090*/  SHFL.DOWN PT, R4, R3, 0x8, 0x1f ;  /* 0x09001f0003047f89 */ /* 0x000e6200000e0000 */
[----:B------:R-:W-:Y:S02]  /*10a0*/  @!P0 LOP3.LUT R2, R2, 0x7c, RZ, 0xc0, !PT ;  /* 0x0000007c02028812 */ /* 0x000fe400078ec0ff */
[----:B-1----:R-:W-:Y:S02]  /*10b0*/  FMNMX R4, R3, R4, !PT ;  /* 0x0000000403047209 */ /* 0x002fe40007800000 */
[----:B--2---:R-:W-:-:S03]  /*10c0*/  @!P0 LEA R3, R9, R8, 0x18 ;  /* 0x0000000809038211 */ /* 0x004fc600078ec0ff */
[----:B------:R-:W1:Y:S02]  /*10d0*/  SHFL.DOWN PT, R5, R4, 0x4, 0x1f ;  /* 0x08801f0004057f89 */ /* 0x000e6400000e0000 */
[----:B------:R-:W-:Y:S01]  /*10e0*/  @!P0 IMAD.IADD R2, R2, 0x1, R3 ;  /* 0x0000000102028824 */ /* 0x000fe200078e0203 */
[----:B-1----:R-:W-:-:S05]  /*10f0*/  FMNMX R5, R4, R5, !PT ;  /* 0x0000000504057209 */ /* 0x002fca0007800000 */
[----:B------:R-:W1:Y:S02]  /*1100*/  SHFL.DOWN PT, R6, R5, 0x2, 0x1f ;  /* 0x08401f0005067f89 */ /* 0x000e6400000e0000 */
[----:B-1----:R-:W-:-:S05]  /*1110*/  FMNMX R6, R5, R6, !PT ;  /* 0x0000000605067209 */ /* 0x002fca0007800000 */
[----:B------:R-:W1:Y:S02]  /*1120*/  SHFL.DOWN PT, R7, R6, 0x1, 0x1f ;  /* 0x08201f0006077f89 */ /* 0x000e6400000e0000 */
[----:B-1----:R-:W-:-:S05]  /*1130*/  FMNMX R7, R6, R7, !PT ;  /* 0x0000000706077209 */ /* 0x002fca0007800000 */
[----:B------:R1:W-:Y:S01]  /*1140*/  @!P0 STS [R2], R7 ;  /* 0x0000000702008388 */ /* 0x0003e20000000800 */
[----:B------:R-:W-:Y:S06]  /*1150*/  BAR.SYNC.DEFER_BLOCKING 0x0 ;  /* 0x0000000000007b1d */ /* 0x000fec0000010000 */
[----:B------:R-:W-:Y:S05]  /*1160*/  @P1 EXIT ;  /* 0x000000000000194d */ /* 0x000fea0003800000 */
[----:B------:R-:W-:-:S13]  /*1170*/  ISETP.GT.U32.AND P0, PT, R0, 0xf, PT ;  /* 0x0000000f0000780c */ /* 0x000fda0003f04070 */
[----:B------:R-:W2:Y:S01]  /*1180*/  @!P0 S2R R3, SR_CgaCtaId ;  /* 0x0000000000038919 */ /* 0x000ea20000008800 */
[----:B-1----:R-:W-:-:S04]  /*1190*/  @!P0 MOV R2, 0x400 ;  /* 0x0000040000028802 */ /* 0x002fc80000000f00 */
[----:B--2---:R-:W-:Y:S01]  /*11a0*/  @!P0 LEA R3, R3, R2, 0x18 ;  /* 0x0000000203038211 */ /* 0x004fe200078ec0ff */
[----:B------:R-:W-:-:S04]  /*11b0*/  IMAD.MOV.U32 R2, RZ, RZ, RZ ;  /* 0x000000ffff027224 */ /* 0x000fc800078e00ff */
[----:B------:R-:W-:-:S05]  /*11c0*/  @!P0 IMAD R3, R0, 0x4, R3 ;  /* 0x0000000400038824 */ /* 0x000fca00078e0203 */
[----:B------:R-:W1:Y:S01]  /*11d0*/  @!P0 LDS R2, [R3] ;  /* 0x0000000003028984 */ /* 0x000e620000000800 */
[----:B------:R-:W-:-:S03]  /*11e0*/  ISETP.NE.AND P0, PT, R0, RZ, PT ;  /* 0x000000ff0000720c */ /* 0x000fc60003f05270 */
[----:B-1----:R-:W1:Y:S02]  /*11f0*/  SHFL.DOWN PT, R5, R2, 0x8, 0x1f ;  /* 0x09001f0002057f89 */ /* 0x002e6400000e0000 */
[----:B-1----:R-:W-:-:S05]  /*1200*/  FMNMX R5, R5, R2, !PT ;  /* 0x0000000205057209 */ /* 0x002fca0007800000 */
[----:B------:R-:W1:Y:S02]  /*1210*/  SHFL.DOWN PT, R4, R5, 0x4, 0x1f ;  /* 0x08801f0005047f89 */ /* 0x000e6400000e0000 */
[----:B-1----:R-:W-:-:S05]  /*1220*/  FMNMX R4, R5, R4, !PT ;  /* 0x0000000405047209 */ /* 0x002fca0007800000 */
[----:B------:R-:W1:Y:S02]  /*1230*/  SHFL.DOWN PT, R7, R4, 0x2, 0x1f ;  /* 0x08401f0004077f89 */ /* 0x000e6400000e0000 */
[----:B-1----:R-:W-:-:S05]  /*1240*/  FMNMX R7, R4, R7, !PT ;  /* 0x0000000704077209 */ /* 0x002fca0007800000 */
[----:B------:R-:W1:Y:S02]  /*1250*/  SHFL.DOWN PT, R6, R7, 0x1, 0x1f ;  /* 0x08201f0007067f89 */ /* 0x000e6400000e0000 */
[----:B-1----:R-:W-:Y:S01]  /*1260*/  FMNMX R6, R7, R6, !PT ;  /* 0x0000000607067209 */ /* 0x002fe20007800000 */
[----:B------:R-:W-:Y:S06]  /*1270*/  @P0 EXIT ;  /* 0x000000000000094d */ /* 0x000fec0003800000 */
[----:B------:R-:W1:Y:S01]  /*1280*/  LDC.64 R2, c[0x0][0x388] ;  /* 0x0000e200ff027b82 */ /* 0x000e620000000a00 */
[----:B------:R-:W2:Y:S02]  /*1290*/  F2F.BF16.F32 R5, R6 ;  /* 0x0000000600057304 */ /* 0x000ea40000202000 */
[----:B--2---:R-:W-:-:S05]  /*12a0*/  IMAD.U32 R5, R5, 0x10000, RZ ;  /* 0x0001000005057824 */ /* 0x004fca00078e00ff */
[----:B-1----:R-:W-:Y:S01]  /*12b0*/  REDG.E.MAX.S32.STRONG.GPU desc[UR6][R2.64], R5 ;  /* 0x000000050200798e */ /* 0x002fe2000d12e306 */
[----:B------:R-:W-:Y:S05]  /*12c0*/  EXIT ;  /* 0x000000000000794d */ /* 0x000fea0003800000 */
.L_x_11:
        /* <DEDUP_REMOVED lines=11> */
.L_x_67:


//--------------------- .text._ZN18transformer_engine51_GLOBAL__N__5afa7e58_18_current_scaling_cu_6a676ec611amax_kernelILi16ELb1E13__nv_bfloat16EEvPKT1_PfmmPKf --------------------------
	.section	.text._ZN18transformer_engine51_GLOBAL__N__5afa7e58_18_current_scaling_cu_6a676ec611amax_kernelILi16ELb1E13__nv_bfloat16EEvPKT1_PfmmPKf,"ax",@progbits
	.align	128
.text._ZN18transformer_engine51_GLOBAL__N__5afa7e58_18_current_scaling_cu_6a676ec611amax_kernelILi16ELb1E13__nv_bfloat16EEvPKT1_PfmmPKf:
        .type           _ZN18transformer_engine51_GLOBAL__N__5afa7e58_18_current_scaling_cu_6a676ec611amax_kernelILi16ELb1E13__nv_bfloat16EEvPKT1_PfmmPKf,@function
        .size           _ZN18transformer_engine51_GLOBAL__N__5afa7e58_18_current_scaling_cu_6a676ec611amax_kernelILi16ELb1E13__nv_bfloat16EEvPKT1_PfmmPKf,(.L_x_68 - _ZN18transformer_engine51_GLOBAL__N__5afa7e58_18_current_scaling_cu_6a676ec611amax_kernelILi16ELb1E13__nv_bfloat16EEvPKT1_PfmmPKf)
        .other          _ZN18transformer_engine51_GLOBAL__N__5afa7e58_18_current_scaling_cu_6a676ec611amax_kernelILi16ELb1E13__nv_bfloat16EEvPKT1_PfmmPKf,@"STO_CUDA_ENTRY STV_DEFAULT"
_ZN18transformer_engine51_GLOBAL__N__5afa7e58_18_current_scaling_cu_6a676ec611amax_kernelILi16ELb1E13__nv_bfloat16EEvPKT1_PfmmPKf:
        /* <DEDUP_REMOVED lines=10> */
.L_x_12:
        /* <DEDUP_REMOVED lines=12> */
[----:B------:R-:W-:Y:S02]  /*0160*/  IMAD.MOV.U32 R12, RZ, RZ, RZ ;  /* 0x000000ffff0c7224 */ /* 0x000fe400078e00ff */
[----:B-1----:R-:W-:-:S07]  /*0170*/  IMAD R2, R5, UR6, RZ ;  /* 0x0000000605027c24 */ /* 0x002fce000f8e02ff */
.L_x_15:
[----:B------:R-:W-:-:S04]  /*0180*/  LEA R14, P0, R3, UR10, 0x5 ;  /* 0x0000000a030e7c11 */ /* 0x000fc8000f8028ff */
[----:B------:R-:W-:-:S05]  /*0190*/  LEA.HI.X R15, R3, UR11, R12, 0x5, P0 ;  /* 0x0000000b030f7c11 */ /* 0x000fca00080f2c0c */
[----:B0-----:R-:W2:Y:S04]  /*01a0*/  LDG.E.128 R4, desc[UR4][R14.64] ;  /* 0x000000040e047981 */ /* 0x001ea8000c1e1d00 */
[----:B------:R-:W3:Y:S01]  /*01b0*/  LDG.E.128 R8, desc[UR4][R14.64+0x10] ;  /* 0x000010040e087981 */ /* 0x000ee2000c1e1d00 */
[----:B------:R-:W-:-:S05]  /*01c0*/  IADD3 R3, P0, PT, R2, R3, RZ ;  /* 0x0000000302037210 */ /* 0x000fca0007f1e0ff */
[----:B------:R-:W-:Y:S01]  /*01d0*/  IMAD.X R12, RZ, RZ, R12, P0 ;  /* 0x000000ffff0c7224 */ /* 0x000fe200000e060c */
[----:B------:R-:W-:-:S04]  /*01e0*/  ISETP.GE.U32.AND P0, PT, R3, UR8, PT ;  /* 0x0000000803007c0c */ /* 0x000fc8000bf06070 */
[----:B------:R-:W-:Y:S01]  /*01f0*/  ISETP.GE.U32.AND.EX P0, PT, R12, UR9, PT, P0 ;  /* 0x000000090c007c0c */ /* 0x000fe2000bf06100 */
[----:B--2---:R-:W-:Y:S02]  /*0200*/  HFMA2.BF16_V2 R4, -RZ.H0_H0, RZ.H0_H0, |R4| ;  /* 0x200000ffff047231 */ /* 0x004fe40000280904 */
[----:B------:R-:W-:Y:S02]  /*0210*/  HFMA2.BF16_V2 R5, -RZ.H0_H0, RZ.H0_H0, |R5| ;  /* 0x200000ffff057231 */ /* 0x000fe40000280905 */
[----:B------:R-:W-:Y:S01]  /*0220*/  HFMA2.BF16_V2 R6, -RZ.H0_H0, RZ.H0_H0, |R6| ;  /* 0x200000ffff067231 */ /* 0x000fe20000280906 */
[----:B------:R-:W-:Y:S01]  /*0230*/  VHMNMX.BF16_V2 R4, R4.H0_H0, R13.H0_H0, R4.H1_H1, !PT ;  /* 0x2000000d04047247 */ /* 0x000fe20007a03804 */
[----:B------:R-:W-:Y:S02]  /*0240*/  HFMA2.BF16_V2 R7, -RZ.H0_H0, RZ.H0_H0, |R7| ;  /* 0x200000ffff077231 */ /* 0x000fe40000280907 */
[----:B---3--:R-:W-:Y:S01]  /*0250*/  HFMA2.BF16_V2 R8, -RZ.H0_H0, RZ.H0_H0, |R8| ;  /* 0x200000ffff087231 */ /* 0x008fe20000280908 */
[----:B------:R-:W-:Y:S01]  /*0260*/  VHMNMX.BF16_V2 R4, R5.H0_H0, R4.H0_H0, R5.H1_H1, !PT ;  /* 0x2000000405047247 */ /* 0x000fe20007a03805 */
[----:B------:R-:W-:-:S02]  /*0270*/  HFMA2.BF16_V2 R9, -RZ.H0_H0, RZ.H0_H0, |R9| ;  /* 0x200000ffff097231 */ /* 0x000fc40000280909 */
[----:B------:R-:W-:Y:S01]  /*0280*/  HFMA2.BF16_V2 R10, -RZ.H0_H0, RZ.H0_H0, |R10| ;  /* 0x200000ffff0a7231 */ /* 0x000fe2000028090a */
[----:B------:R-:W-:Y:S01]  /*0290*/  VHMNMX.BF16_V2 R4, R6.H0_H0, R4.H0_H0, R6.H1_H1, !PT ;  /* 0x2000000406047247 */ /* 0x000fe20007a03806 */
[----:B------:R-:W-:-:S03]  /*02a0*/  HFMA2.BF16_V2 R11, -RZ.H0_H0, RZ.H0_H0, |R11| ;  /* 0x200000ffff0b7231 */ /* 0x000fc6000028090b */
[----:B------:R-:W-:-:S04]  /*02b0*/  VHMNMX.BF16_V2 R4, R7.H0_H0, R4.H0_H0, R7.H1_H1, !PT ;  /* 0x2000000407047247 */ /* 0x000fc80007a03807 */
[----:B------:R-:W-:-:S04]  /*02c0*/  VHMNMX.BF16_V2 R4, R8.H0_H0, R4.H0_H0, R8.H1_H1, !PT ;  /* 0x2000000408047247 */ /* 0x000fc80007a03808 */
[----:B------:R-:W-:-:S04]  /*02d0*/  VHMNMX.BF16_V2 R4, R9.H0_H0, R4.H0_H0, R9.H1_H1, !PT ;  /* 0x2000000409047247 */ /* 0x000fc80007a03809 */
[----:B------:R-:W-:-:S04]  /*02e0*/  VHMNMX.BF16_V2 R4, R10.H0_H0, R4.H0_H0, R10.H1_H1, !PT ;  /* 0x200000040a047247 */ /* 0x000fc80007a0380a */
[----:B------:R-:W-:-:S04]  /*02f0*/  VHMNMX.BF16_V2 R4, R11.H0_H0, R4.H0_H0, R11.H1_H1, !PT ;  /* 0x200000040b047247 */ /* 0x000fc80007a0380b */
[----:B------:R-:W-:Y:S01]  /*0300*/  PRMT R13, R4, 0x7610, R13 ;  /* 0x00007610040d7816 */ /* 0x000fe2000000000d */
[----:B------:R-:W-:Y:S06]  /*0310*/  @!P0 BRA `(.L_x_15) ;  /* 0xfffffffc00988947 */ /* 0x000fec000383ffff */
.L_x_14:
[----:B0-----:R-:W-:Y:S05]  /*0320*/  BSYNC.RECONVERGENT B0 ;  /* 0x0000000000007941 */ /* 0x001fea0003800200 */
.L_x_13:
[----:B------:R-:W-:Y:S01]  /*0330*/  IMAD.U32 R13, R13, 0x10000, RZ ;  /* 0x000100000d0d7824 */ /* 0x000fe200078e00ff */
[C---:B------:R-:W-:Y:S02]  /*0340*/  LOP3.LUT P0, RZ, R0.reuse, 0x1f, RZ, 0xc0, !PT ;  /* 0x0000001f00ff7812 */ /* 0x040fe4000780c0ff */
[----:B------:R-:W-:Y:S02]  /*0350*/  ISETP.GT.U32.AND P1, PT, R0, 0x1f, PT ;  /* 0x0000001f0000780c */ /* 0x000fe40003f24070 */
[----:B------:R-:W0:Y:S09]  /*0360*/  SHFL.DOWN PT, R2, R13, 0x10, 0x1f ;  /* 0x0a001f000d027f89 */ /* 0x000e3200000e0000 */
[----:B------:R-:W1:Y:S01]  /*0370*/  @!P0 S2R R9, SR_CgaCtaId ;  /* 0x0000000000098919 */ /* 0x000e620000008800 */
[----:B------:R-:W-:-:S02]  /*0380*/  @!P0 MOV R8, 0x400 ;  /* 0x0000040000088802 */ /* 0x000fc40000000f00 */
[----:B------:R-:W-:-:S04]  /*0390*/  @!P0 SHF.R.U32.HI R7, RZ, 0x3, R0 ;  /* 0x00000003ff078819 */ /* 0x000fc80000011600 */
[----:B------:R-:W-:Y:S02]  /*03a0*/  @!P0 LOP3.LUT R7, R7, 0x7c, RZ, 0xc0, !PT ;  /* 0x0000007c07078812 */ /* 0x000fe400078ec0ff */
[----:B0-----:R-:W-:-:S05]  /*03b0*/  FMNMX R2, R13, R2, !PT ;  /* 0x000000020d027209 */ /* 0x001fca0007800000 */
[----:B------:R-:W0:Y:S01]  /*03c0*/  SHFL.DOWN PT, R3, R2, 0x8, 0x1f ;  /* 0x09001f0002037f89 */ /* 0x000e2200000e0000 */
        /* <DEDUP_REMOVED lines=24> */
[----:B0-----:R-:W0:Y:S02]  /*0550*/  SHFL.DOWN PT, R7, R4, 0x2, 0x1f ;  /* 0x08401f0004077f89 */ /* 0x001e2400000e0000 */
        /* <DEDUP_REMOVED lines=9> */
.L_x_16:
        /* <DEDUP_REMOVED lines=9> */
.L_x_68:


//--------------------- .text._ZN18transformer_engine51_GLOBAL__N__5afa7e58_18_current_scaling_cu_6a676ec611amax_kernelILi1ELb1E6__halfEEvPKT1_PfmmPKf --------------------------
	.section	.text._ZN18transformer_engine51_GLOBAL__N__5afa7e58_18_current_scaling_cu_6a676ec611amax_kernelILi1ELb1E6__halfEEvPKT1_PfmmPKf,"ax",@progbits
	.align	128
.text._ZN18transformer_engine51_GLOBAL__N__5afa7e58_18_current_scaling_cu_6a676ec611amax_kernelILi1ELb1E6__halfEEvPKT1_PfmmPKf:
        .type           _ZN18transformer_engine51_GLOBAL__N__5afa7e58_18_current_scaling_cu_6a676ec611amax_kernelILi1ELb1E6__halfEEvPKT1_PfmmPKf,@function
        .size           _ZN18transformer_engine51_GLOBAL__N__5afa7e58_18_current_scaling_cu_6a676ec611amax_kernelILi1ELb1E6__halfEEvPKT1_PfmmPKf,(.L_x_69 - _ZN18transformer_engine51_GLOBAL__N__5afa7e58_18_current_scaling_cu_6a676ec611amax_kernelILi1ELb1E6__halfEEvPKT1_PfmmPKf)
        .other          _ZN18transformer_engine51_GLOBAL__N__5afa7e58_18_current_scaling_cu_6a676ec611amax_kernelILi1ELb1E6__halfEEvPKT1_PfmmPKf,@"STO_CUDA_ENTRY STV_DEFAULT"
_ZN18transformer_engine51_GLOBAL__N__5afa7e58_18_current_scaling_cu_6a676ec611amax_kernelILi1ELb1E6__halfEEvPKT1_PfmmPKf:
        /* <DEDUP_REMOVED lines=10> */
.L_x_17:
        /* <DEDUP_REMOVED lines=15> */
.L_x_20:
[----:B------:R-:W-:-:S04]  /*0190*/  LEA R2, P0, R6, UR10, 0x1 ;  /* 0x0000000a06027c11 */ /* 0x000fc8000f8008ff */
[----:B------:R-:W-:-:S06]  /*01a0*/  LEA.HI.X R3, R6, UR11, R7, 0x1, P0 ;  /* 0x0000000b06037c11 */ /* 0x000fcc00080f0c07 */
[----:B0-----:R-:W2:Y:S01]  /*01b0*/  LDG.E.U16 R3, desc[UR4][R2.64] ;  /* 0x0000000402037981 */ /* 0x001ea2000c1e1500 */
[----:B------:R-:W-:-:S05]  /*01c0*/  IADD3 R6, P0, PT, R5, R6, RZ ;  /* 0x0000000605067210 */ /* 0x000fca0007f1e0ff */
[----:B------:R-:W-:Y:S01]  /*01d0*/  IMAD.X R7, RZ, RZ, R7, P0 ;  /* 0x000000ffff077224 */ /* 0x000fe200000e0607 */
[----:B------:R-:W-:-:S04]  /*01e0*/  ISETP.GE.U32.AND P0, PT, R6, UR8, PT ;  /* 0x0000000806007c0c */ /* 0x000fc8000bf06070 */
[----:B------:R-:W-:Y:S02]  /*01f0*/  ISETP.GE.U32.AND.EX P0, PT, R7, UR9, PT, P0 ;  /* 0x0000000907007c0c */ /* 0x000fe4000bf06100 */
[----:B--2---:R-:W-:-:S11]  /*0200*/  HMNMX2 R4, |R3|.H0_H0, R4.H0_H0, !PT ;  /* 0x2000000403047240 */ /* 0x004fd60007800a00 */
[----:B------:R-:W-:Y:S05]  /*0210*/  @!P0 BRA `(.L_x_20) ;  /* 0xfffffffc00dc8947 */ /* 0x000fea000383ffff */
.L_x_19:
[----:B0-----:R-:W-:Y:S05]  /*0220*/  BSYNC.RECONVERGENT B0 ;  /* 0x0000000000007941 */ /* 0x001fea0003800200 */
.L_x_18:
[----:B------:R-:W-:Y:S01]  /*0230*/  HADD2.F32 R4, -RZ, R4.H0_H0 ;  /* 0x20000004ff047230 */ /* 0x000fe20000004100 */
        /* <DEDUP_REMOVED lines=9> */
[----:B0-----:R-:W-:Y:S02]  /*02d0*/  FMNMX R2, R3, R2, !PT ;  /* 0x0000000203027209 */ /* 0x001fe40007800000 */
[----:B-1----:R-:W-:-:S03]  /*02e0*/  @!P0 LEA R3, R9, R8, 0x18 ;  /* 0x0000000809038211 */ /* 0x002fc600078ec0ff */
[----:B------:R-:W0:Y:S02]  /*02f0*/  SHFL.DOWN PT, R5, R2, 0x4, 0x1f ;  /* 0x08801f0002057f89 */ /* 0x000e2400000e0000 */
[----:B------:R-:W-:Y:S01]  /*0300*/  @!P0 IMAD.IADD R3, R4, 0x1, R3 ;  /* 0x0000000104038824 */ /* 0x000fe200078e0203 */
        /* <DEDUP_REMOVED lines=9> */
[----:B0-----:R-:W0:Y:S01]  /*03a0*/  @!P0 S2R R3, SR_CgaCtaId ;  /* 0x0000000000038919 */ /* 0x001e220000008800 */
[----:B------:R-:W-:-:S04]  /*03b0*/  @!P0 MOV R2, 0x400 ;  /* 0x0000040000028802 */ /* 0x000fc80000000f00 */
[----:B0-----:R-:W-:Y:S01]  /*03c0*/  @!P0 LEA R3, R3, R2, 0x18 ;  /* 0x0000000203038211 */ /* 0x001fe200078ec0ff */
        /* <DEDUP_REMOVED lines=10> */
[----:B------:R0:W1:Y:S01]  /*0470*/  SHFL.DOWN PT, R0, R7, 0x1, 0x1f ;  /* 0x08201f0007007f89 */ /* 0x00006200000e0000 */
[----:B------:R-:W-:Y:S05]  /*0480*/  @P0 EXIT ;  /* 0x000000000000094d */ /* 0x000fea0003800000 */
[----:B------:R-:W2:Y:S01]  /*0490*/  LDC.64 R2, c[0x0][0x388] ;  /* 0x0000e200ff027b82 */ /* 0x000ea20000000a00 */
[----:B-1----:R-:W-:-:S04]  /*04a0*/  FMNMX R0, R7, R0, !PT ;  /* 0x0000000007007209 */ /* 0x002fc80007800000 */
[----:B------:R-:W-:-:S05]  /*04b0*/  F2FP.F16.F32.PACK_AB R0, RZ, R0 ;  /* 0x00000000ff00723e */ /* 0x000fca00000000ff */
[----:B------:R-:W-:-:S05]  /*04c0*/  HADD2.F32 R5, -RZ, R0.H0_H0 ;  /* 0x20000000ff057230 */ /* 0x000fca0000004100 */
[----:B--2---:R-:W-:Y:S01]  /*04d0*/  REDG.E.MAX.S32.STRONG.GPU desc[UR4][R2.64], R5 ;  /* 0x000000050200798e */ /* 0x004fe2000d12e304 */
[----:B------:R-:W-:Y:S05]  /*04e0*/  EXIT ;  /* 0x000000000000794d */ /* 0x000fea0003800000 */
.L_x_21:
        /* <DEDUP_REMOVED lines=9> */
.L_x_69:


//--------------------- .text._ZN18transformer_engine51_GLOBAL__N__5afa7e58_18_current_scaling_cu_6a676ec611amax_kernelILi16ELb0E6__halfEEvPKT1_PfmmPKf --------------------------
	.section	.text._ZN18transformer_engine51_GLOBAL__N__5afa7e58_18_current_scaling_cu_6a676ec611amax_kernelILi16ELb0E6__halfEEvPKT1_PfmmPKf,"ax",@progbits
	.align	128
.text._ZN18transformer_engine51_GLOBAL__N__5afa7e58_18_current_scaling_cu_6a676ec611amax_kernelILi16ELb0E6__halfEEvPKT1_PfmmPKf:
        .type           _ZN18transformer_engine51_GLOBAL__N__5afa7e58_18_current_scaling_cu_6a676ec611amax_kernelILi16ELb0E6__halfEEvPKT1_PfmmPKf,@function
        .size           _ZN18transformer_engine51_GLOBAL__N__5afa7e58_18_current_scaling_cu_6a676ec611amax_kernelILi16ELb0E6__halfEEvPKT1_PfmmPKf,(.L_x_70 - _ZN18transformer_engine51_GLOBAL__N__5afa7e58_18_current_scaling_cu_6a676ec611amax_kernelILi16ELb0E6__halfEEvPKT1_PfmmPKf)
        .other          _ZN18transformer_engine51_GLOBAL__N__5afa7e58_18_current_scaling_cu_6a676ec611amax_kernelILi16ELb0E6__halfEEvPKT1_PfmmPKf,@"STO_CUDA_ENTRY STV_DEFAULT"
_ZN18transformer_engine51_GLOBAL__N__5afa7e58_18_current_scaling_cu_6a676ec611amax_kernelILi16ELb0E6__halfEEvPKT1_PfmmPKf:
        /* <DEDUP_REMOVED lines=10> */
.L_x_22:
        /* <DEDUP_REMOVED lines=31> */
.L_x_27:
        /* <DEDUP_REMOVED lines=192> */
.L_x_26:
[----:B------:R-:W-:Y:S05]  /*0e90*/  BSYNC.RECONVERGENT B1 ;  /* 0x0000000000017941 */ /* 0x000fea0003800200 */
.L_x_25:
[----:B-----5:R-:W-:Y:S02]  /*0ea0*/  VHMNMX R2, |R8|.H0_H0, R2.H0_H0, |R8|.H1_H1, !PT ;  /* 0x2000000208027247 */ /* 0x020fe40007883a08 */
[----:B------:R-:W-:Y:S02]  /*0eb0*/  IADD3 R7, P0, PT, R16, R7, RZ ;  /* 0x0000000710077210 */ /* 0x000fe40007f1e0ff */
[----:B------:R-:W-:-:S03]  /*0ec0*/  VHMNMX R2, |R9|.H0_H0, R2.H0_H0, |R9|.H1_H1, !PT ;  /* 0x2000000209027247 */ /* 0x000fc60007883a09 */
[----:B------:R-:W-:Y:S01]  /*0ed0*/  IMAD.X R6, RZ, RZ, R6, P0 ;  /* 0x000000ffff067224 */ /* 0x000fe200000e0606 */
[----:B------:R-:W-:Y:S02]  /*0ee0*/  VHMNMX R2, |R10|.H0_H0, R2.H0_H0, |R10|.H1_H1, !PT ;  /* 0x200000020a027247 */ /* 0x000fe40007883a0a */
[----:B------:R-:W-:Y:S02]  /*0ef0*/  ISETP.GE.U32.AND P0, PT, R7, UR12, PT ;  /* 0x0000000c07007c0c */ /* 0x000fe4000bf06070 */
[----:B------:R-:W-:Y:S02]  /*0f00*/  VHMNMX R2, |R11|.H0_H0, R2.H0_H0, |R11|.H1_H1, !PT ;  /* 0x200000020b027247 */ /* 0x000fe40007883a0b */
[----:B------:R-:W-:Y:S02]  /*0f10*/  ISETP.GE.U32.AND.EX P0, PT, R6, UR13, PT, P0 ;  /* 0x0000000d06007c0c */ /* 0x000fe4000bf06100 */
[----:B------:R-:W-:-:S04]  /*0f20*/  VHMNMX R2, |R12|.H0_H0, R2.H0_H0, |R12|.H1_H1, !PT ;  /* 0x200000020c027247 */ /* 0x000fc80007883a0c */
[----:B------:R-:W-:-:S04]  /*0f30*/  VHMNMX R2, |R13|.H0_H0, R2.H0_H0, |R13|.H1_H1, !PT ;  /* 0x200000020d027247 */ /* 0x000fc80007883a0d */
[----:B------:R-:W-:-:S04]  /*0f40*/  VHMNMX R2, |R14|.H0_H0, R2.H0_H0, |R14|.H1_H1, !PT ;  /* 0x200000020e027247 */ /* 0x000fc80007883a0e */
[----:B------:R-:W-:Y:S01]  /*0f50*/  VHMNMX R2, |R15|.H0_H0, R2.H0_H0, |R15|.H1_H1, !PT ;  /* 0x200000020f027247 */ /* 0x000fe20007883a0f */
[----:B------:R-:W-:Y:S06]  /*0f60*/  @!P0 BRA `(.L_x_27) ;  /* 0xfffffff000c88947 */ /* 0x000fec000383ffff */
.L_x_24:
[----:B------:R-:W-:Y:S05]  /*0f70*/  BSYNC.RECONVERGENT B0 ;  /* 0x0000000000007941 */ /* 0x000fea0003800200 */
.L_x_23:
[----:B------:R-:W-:Y:S01]  /*0f80*/  HADD2.F32 R2, -RZ, R2.H0_H0 ;  /* 0x20000002ff027230 */ /* 0x000fe20000004100 */
        /* <DEDUP_REMOVED lines=35> */
[----:B------:R1:W2:Y:S01]  /*11c0*/  SHFL.DOWN PT, R0, R7, 0x1, 0x1f ;  /* 0x08201f0007007f89 */ /* 0x0002a200000e0000 */
[----:B------:R-:W-:Y:S05]  /*11d0*/  @P0 EXIT ;  /* 0x000000000000094d */ /* 0x000fea0003800000 */
[----:B------:R-:W3:Y:S01]  /*11e0*/  LDC.64 R2, c[0x0][0x388] ;  /* 0x0000e200ff027b82 */ /* 0x000ee20000000a00 */
[----:B--2---:R-:W-:-:S04]  /*11f0*/  FMNMX R0, R7, R0, !PT ;  /* 0x0000000007007209 */ /* 0x004fc80007800000 */
[----:B------:R-:W-:-:S05]  /*1200*/  F2FP.F16.F32.PACK_AB R0, RZ, R0 ;  /* 0x00000000ff00723e */ /* 0x000fca00000000ff */
[----:B------:R-:W-:-:S05]  /*1210*/  HADD2.F32 R5, -RZ, R0.H0_H0 ;  /* 0x20000000ff057230 */ /* 0x000fca0000004100 */
[----:B---3--:R-:W-:Y:S01]  /*1220*/  REDG.E.MAX.S32.STRONG.GPU desc[UR6][R2.64], R5 ;  /* 0x000000050200798e */ /* 0x008fe2000d12e306 */
[----:B------:R-:W-:Y:S05]  /*1230*/  EXIT ;  /* 0x000000000000794d */ /* 0x000fea0003800000 */
.L_x_28:
        /* <DEDUP_REMOVED lines=12> */
.L_x_70:


//--------------------- .text._ZN18transformer_engine51_GLOBAL__N__5afa7e58_18_current_scaling_cu_6a676ec611amax_kernelILi16ELb1E6__halfEEvPKT1_PfmmPKf --------------------------
	.section	.text._ZN18transformer_engine51_GLOBAL__N__5afa7e58_18_current_scaling_cu_6a676ec611amax_kernelILi16ELb1E6__halfEEvPKT1_PfmmPKf,"ax",@progbits
	.align	128
.text._ZN18transformer_engine51_GLOBAL__N__5afa7e58_18_current_scaling_cu_6a676ec611amax_kernelILi16ELb1E6__halfEEvPKT1_PfmmPKf:
        .type           _ZN18transformer_engine51_GLOBAL__N__5afa7e58_18_current_scaling_cu_6a676ec611amax_kernelILi16ELb1E6__halfEEvPKT1_PfmmPKf,@function
        .size           _ZN18transformer_engine51_GLOBAL__N__5afa7e58_18_current_scaling_cu_6a676ec611amax_kernelILi16ELb1E6__halfEEvPKT1_PfmmPKf,(.L_x_71 - _ZN18transformer_engine51_GLOBAL__N__5afa7e58_18_current_scaling_cu_6a676ec611amax_kernelILi16ELb1E6__halfEEvPKT1_PfmmPKf)
        .other          _ZN18transformer_engine51_GLOBAL__N__5afa7e58_18_current_scaling_cu_6a676ec611amax_kernelILi16ELb1E6__halfEEvPKT1_PfmmPKf,@"STO_CUDA_ENTRY STV_DEFAULT"
_ZN18transformer_engine51_GLOBAL__N__5afa7e58_18_current_scaling_cu_6a676ec611amax_kernelILi16ELb1E6__halfEEvPKT1_PfmmPKf:
        /* <DEDUP_REMOVED lines=10> */
.L_x_29:
        /* <DEDUP_REMOVED lines=15> */
.L_x_32:
[----:B------:R-:W-:-:S04]  /*0190*/  LEA R2, P0, R14, UR10, 0x5 ;  /* 0x0000000a0e027c11 */ /* 0x000fc8000f8028ff */
[----:B------:R-:W-:-:S05]  /*01a0*/  LEA.HI.X R3, R14, UR11, R15, 0x5, P0 ;  /* 0x0000000b0e037c11 */ /* 0x000fca00080f2c0f */
[----:B0-----:R-:W2:Y:S04]  /*01b0*/  LDG.E.128 R4, desc[UR4][R2.64] ;  /* 0x0000000402047981 */ /* 0x001ea8000c1e1d00 */
[----:B------:R0:W3:Y:S01]  /*01c0*/  LDG.E.128 R8, desc[UR4][R2.64+0x10] ;  /* 0x0000100402087981 */ /* 0x0000e2000c1e1d00 */
[----:B------:R-:W-:-:S05]  /*01d0*/  IADD3 R14, P0, PT, R13, R14, RZ ;  /* 0x0000000e0d0e7210 */ /* 0x000fca0007f1e0ff */
[----:B------:R-:W-:Y:S01]  /*01e0*/  IMAD.X R15, RZ, RZ, R15, P0 ;  /* 0x000000ffff0f7224 */ /* 0x000fe200000e060f */
[----:B------:R-:W-:-:S04]  /*01f0*/  ISETP.GE.U32.AND P0, PT, R14, UR8, PT ;  /* 0x000000080e007c0c */ /* 0x000fc8000bf06070 */
[----:B------:R-:W-:Y:S02]  /*0200*/  ISETP.GE.U32.AND.EX P0, PT, R15, UR9, PT, P0 ;  /* 0x000000090f007c0c */ /* 0x000fe4000bf06100 */
[----:B--2---:R-:W-:-:S04]  /*0210*/  VHMNMX R4, |R4|.H0_H0, R12.H0_H0, |R4|.H1_H1, !PT ;  /* 0x2000000c04047247 */ /* 0x004fc80007883a04 */
[----:B0-----:R-:W-:-:S04]  /*0220*/  VHMNMX R3, |R5|.H0_H0, R4.H0_H0, |R5|.H1_H1, !PT ;  /* 0x2000000405037247 */ /* 0x001fc80007883a05 */
[----:B------:R-:W-:-:S04]  /*0230*/  VHMNMX R3, |R6|.H0_H0, R3.H0_H0, |R6|.H1_H1, !PT ;  /* 0x2000000306037247 */ /* 0x000fc80007883a06 */
[----:B------:R-:W-:-:S04]  /*0240*/  VHMNMX R4, |R7|.H0_H0, R3.H0_H0, |R7|.H1_H1, !PT ;  /* 0x2000000307047247 */ /* 0x000fc80007883a07 */
[----:B---3--:R-:W-:-:S04]  /*0250*/  VHMNMX R4, |R8|.H0_H0, R4.H0_H0, |R8|.H1_H1, !PT ;  /* 0x2000000408047247 */ /* 0x008fc80007883a08 */
[----:B------:R-:W-:-:S04]  /*0260*/  VHMNMX R5, |R9|.H0_H0, R4.H0_H0, |R9|.H1_H1, !PT ;  /* 0x2000000409057247 */ /* 0x000fc80007883a09 */
[----:B------:R-:W-:-:S04]  /*0270*/  VHMNMX R5, |R10|.H0_H0, R5.H0_H0, |R10|.H1_H1, !PT ;  /* 0x200000050a057247 */ /* 0x000fc80007883a0a */
[----:B------:R-:W-:Y:S01]  /*0280*/  VHMNMX R12, |R11|.H0_H0, R5.H0_H0, |R11|.H1_H1, !PT ;  /* 0x200000050b0c7247 */ /* 0x000fe20007883a0b */
[----:B------:R-:W-:Y:S06]  /*0290*/  @!P0 BRA `(.L_x_32) ;  /* 0xfffffffc00bc8947 */ /* 0x000fec000383ffff */
.L_x_31:
[----:B0-----:R-:W-:Y:S05]  /*02a0*/  BSYNC.RECONVERGENT B0 ;  /* 0x0000000000007941 */ /* 0x001fea0003800200 */
.L_x_30:
[----:B------:R-:W-:Y:S01]  /*02b0*/  HADD2.F32 R12, -RZ, R12.H0_H0 ;  /* 0x2000000cff0c7230 */ /* 0x000fe20000004100 */
        /* <DEDUP_REMOVED lines=8> */
[----:B------:R-:W0:Y:S02]  /*0340*/  SHFL.DOWN PT, R2, R3, 0x8, 0x1f ;  /* 0x09001f0003027f89 */ /* 0x000e2400000e0000 */
        /* <DEDUP_REMOVED lines=34> */
.L_x_33:
        /* <DEDUP_REMOVED lines=9> */
.L_x_71:


//--------------------- .text._ZN18transformer_engine51_GLOBAL__N__5afa7e58_18_current_scaling_cu_6a676ec611amax_kernelILi1ELb1EfEEvPKT1_PfmmPKf --------------------------
	.section	.text._ZN18transformer_engine51_GLOBAL__N__5afa7e58_18_current_scaling_cu_6a676ec611amax_kernelILi1ELb1EfEEvPKT1_PfmmPKf,"ax",@progbits
	.align	128
.text._ZN18transformer_engine51_GLOBAL__N__5afa7e58_18_current_scaling_cu_6a676ec611amax_kernelILi1ELb1EfEEvPKT1_PfmmPKf:
        .type           _ZN18transformer_engine51_GLOBAL__N__5afa7e58_18_current_scaling_cu_6a676ec611amax_kernelILi1ELb1EfEEvPKT1_PfmmPKf,@function
        .size           _ZN18transformer_engine51_GLOBAL__N__5afa7e58_18_current_scaling_cu_6a676ec611amax_kernelILi1ELb1EfEEvPKT1_PfmmPKf,(.L_x_72 - _ZN18transformer_engine51_GLOBAL__N__5afa7e58_18_current_scaling_cu_6a676ec611amax_kernelILi1ELb1EfEEvPKT1_PfmmPKf)
        .other          _ZN18transformer_engine51_GLOBAL__N__5afa7e58_18_current_scaling_cu_6a676ec611amax_kernelILi1ELb1EfEEvPKT1_PfmmPKf,@"STO_CUDA_ENTRY STV_DEFAULT"
_ZN18transformer_engine51_GLOBAL__N__5afa7e58_18_current_scaling_cu_6a676ec611amax_kernelILi1ELb1EfEEvPKT1_PfmmPKf:
        /* <DEDUP_REMOVED lines=10> */
.L_x_34:
[----:B------:R-:W1:Y:S01]  /*00a0*/  S2R R0, SR_TID.X ;  /* 0x0000000000007919 */ /* 0x000e620000002100 */
[----:B------:R-:W1:Y:S01]  /*00b0*/  S2UR UR6, SR_CTAID.X ;  /* 0x00000000000679c3 */ /* 0x000e620000002500 */
[----:B------:R-:W2:Y:S01]  /*00c0*/  LDCU.64 UR8, c[0x0][0x398] ;  /* 0x00007300ff0877ac */ /* 0x000ea20008000a00 */
[----:B------:R-:W-:Y:S01]  /*00d0*/  BSSY.RECONVERGENT B0, `(.L_x_35) ;  /* 0x0000016000007945 */ /* 0x000fe20003800200 */
[----:B------:R-:W-:Y:S01]  /*00e0*/  IMAD.MOV.U32 R4, RZ, RZ, RZ ;  /* 0x000000ffff047224 */ /* 0x000fe200078e00ff */
        /* <DEDUP_REMOVED lines=9> */
[----:B------:R-:W-:Y:S02]  /*0180*/  IMAD.MOV.U32 R4, RZ, RZ, RZ ;  /* 0x000000ffff047224 */ /* 0x000fe400078e00ff */
[----:B-1----:R-:W-:-:S07]  /*0190*/  IMAD R5, R5, UR6, RZ ;  /* 0x0000000605057c24 */ /* 0x002fce000f8e02ff */
.L_x_37:
[----:B------:R-:W-:-:S04]  /*01a0*/  LEA R2, P0, R6, UR10, 0x2 ;  /* 0x0000000a06027c11 */ /* 0x000fc8000f8010ff */
[----:B------:R-:W-:-:S06]  /*01b0*/  LEA.HI.X R3, R6, UR11, R7, 0x2, P0 ;  /* 0x0000000b06037c11 */ /* 0x000fcc00080f1407 */
[----:B0-----:R-:W2:Y:S01]  /*01c0*/  LDG.E R3, desc[UR4][R2.64] ;  /* 0x0000000402037981 */ /* 0x001ea2000c1e1900 */
[----:B------:R-:W-:-:S05]  /*01d0*/  IADD3 R6, P0, PT, R5, R6, RZ ;  /* 0x0000000605067210 */ /* 0x000fca0007f1e0ff */
[----:B------:R-:W-:Y:S01]  /*01e0*/  IMAD.X R7, RZ, RZ, R7, P0 ;  /* 0x000000ffff077224 */ /* 0x000fe200000e0607 */
[----:B------:R-:W-:-:S04]  /*01f0*/  ISETP.GE.U32.AND P0, PT, R6, UR8, PT ;  /* 0x0000000806007c0c */ /* 0x000fc8000bf06070 */
[----:B------:R-:W-:Y:S02]  /*0200*/  ISETP.GE.U32.AND.EX P0, PT, R7, UR9, PT, P0 ;  /* 0x0000000907007c0c */ /* 0x000fe4000bf06100 */
[----:B--2---:R-:W-:-:S11]  /*0210*/  FMNMX R4, |R3|, R4, !PT ;  /* 0x0000000403047209 */ /* 0x004fd60007800200 */
[----:B------:R-:W-:Y:S05]  /*0220*/  @!P0 BRA `(.L_x_37) ;  /* 0xfffffffc00dc8947 */ /* 0x000fea000383ffff */
.L_x_36:
[----:B0-----:R-:W-:Y:S05]  /*0230*/  BSYNC.RECONVERGENT B0 ;  /* 0x0000000000007941 */ /* 0x001fea0003800200 */
.L_x_35:
[----:B------:R-:W0:Y:S01]  /*0240*/  SHFL.DOWN PT, R3, R4, 0x10, 0x1f ;  /* 0x0a001f0004037f89 */ /* 0x000e2200000e0000 */
[C---:B------:R-:W-:Y:S02]  /*0250*/  LOP3.LUT P0, RZ, R0.reuse, 0x1f, RZ, 0xc0, !PT ;  /* 0x0000001f00ff7812 */ /* 0x040fe4000780c0ff */
[----:B------:R-:W-:-:S11]  /*0260*/  ISETP.GT.U32.AND P1, PT, R0, 0x1f, PT ;  /* 0x0000001f0000780c */ /* 0x000fd60003f24070 */
[----:B------:R-:W1:Y:S01]  /*0270*/  @!P0 S2R R9, SR_CgaCtaId ;  /* 0x0000000000098919 */ /* 0x000e620000008800 */
[----:B------:R-:W-:Y:S02]  /*0280*/  @!P0 MOV R8, 0x400 ;  /* 0x0000040000088802 */ /* 0x000fe40000000f00 */
        /* <DEDUP_REMOVED lines=33> */
[----:B01----:R-:W-:-:S05]  /*04a0*/  FMNMX R7, R7, R0, !PT ;  /* 0x0000000007077209 */ /* 0x003fca0007800000 */
[----:B--2---:R-:W-:Y:S01]  /*04b0*/  REDG.E.MAX.S32.STRONG.GPU desc[UR4][R2.64], R7 ;  /* 0x000000070200798e */ /* 0x004fe2000d12e304 */
[----:B------:R-:W-:Y:S05]  /*04c0*/  EXIT ;  /* 0x000000000000794d */ /* 0x000fea0003800000 */
.L_x_38:
        /* <DEDUP_REMOVED lines=11> */
.L_x_72:


//--------------------- .text._ZN18transformer_engine51_GLOBAL__N__5afa7e58_18_current_scaling_cu_6a676ec611amax_kernelILi8ELb0EfEEvPKT1_PfmmPKf --------------------------
	.section	.text._ZN18transformer_engine51_GLOBAL__N__5afa7e58_18_current_scaling_cu_6a676ec611amax_kernelILi8ELb0EfEEvPKT1_PfmmPKf,"ax",@progbits
	.align	128
.text._ZN18transformer_engine51_GLOBAL__N__5afa7e58_18_current_scaling_cu_6a676ec611amax_kernelILi8ELb0EfEEvPKT1_PfmmPKf:
        .type           _ZN18transformer_engine51_GLOBAL__N__5afa7e58_18_current_scaling_cu_6a676ec611amax_kernelILi8ELb0EfEEvPKT1_PfmmPKf,@function
        .size           _ZN18transformer_engine51_GLOBAL__N__5afa7e58_18_current_scaling_cu_6a676ec611amax_kernelILi8ELb0EfEEvPKT1_PfmmPKf,(.L_x_73 - _ZN18transformer_engine51_GLOBAL__N__5afa7e58_18_current_scaling_cu_6a676ec611amax_kernelILi8ELb0EfEEvPKT1_PfmmPKf)
        .other          _ZN18transformer_engine51_GLOBAL__N__5afa7e58_18_current_scaling_cu_6a676ec611amax_kernelILi8ELb0EfEEvPKT1_PfmmPKf,@"STO_CUDA_ENTRY STV_DEFAULT"
_ZN18transformer_engine51_GLOBAL__N__5afa7e58_18_current_scaling_cu_6a676ec611amax_kernelILi8ELb0EfEEvPKT1_PfmmPKf:
        /* <DEDUP_REMOVED lines=10> */
.L_x_39:
[----:B------:R-:W0:Y:S01]  /*00a0*/  S2R R14, SR_TID.X ;  /* 0x00000000000e7919 */ /* 0x000e220000002100 */
[----:B------:R-:W0:Y:S01]  /*00b0*/  S2UR UR4, SR_CTAID.X ;  /* 0x00000000000479c3 */ /* 0x000e220000002500 */
[----:B------:R-:W1:Y:S01]  /*00c0*/  LDCU.64 UR8, c[0x0][0x398] ;  /* 0x00007300ff0877ac */ /* 0x000e620008000a00 */
[----:B------:R-:W-:Y:S01]  /*00d0*/  BSSY.RECONVERGENT B0, `(.L_x_40) ;  /* 0x0000070000007945 */ /* 0x000fe20003800200 */
[----:B------:R-:W-:Y:S01]  /*00e0*/  IMAD.MOV.U32 R16, RZ, RZ, RZ ;  /* 0x000000ffff107224 */ /* 0x000fe200078e00ff */
        /* <DEDUP_REMOVED lines=11> */
[----:B------:R-:W-:Y:S01]  /*01a0*/  IMAD.MOV.U32 R16, RZ, RZ, RZ ;  /* 0x000000ffff107224 */ /* 0x000fe200078e00ff */
[----:B------:R-:W3:Y:S04]  /*01b0*/  LDCU UR5, c[0x0][0x370] ;  /* 0x00006e00ff0577ac */ /* 0x000ee80008000800 */
        /* <DEDUP_REMOVED lines=14> */
.L_x_45:
[C---:B------:R-:W-:Y:S01]  /*02a0*/  ISETP.GE.U32.AND P0, PT, R19.reuse, R0, PT ;  /* 0x000000001300720c */ /* 0x040fe20003f06070 */
[----:B------:R-:W-:Y:S01]  /*02b0*/  BSSY.RECONVERGENT B1, `(.L_x_42) ;  /* 0x0000048000017945 */ /* 0x000fe20003800200 */
[----:B------:R-:W-:Y:S02]  /*02c0*/  ISETP.EQ.U32.AND P1, PT, R19, RZ, PT ;  /* 0x000000ff1300720c */ /* 0x000fe40003f22070 */
[----:B------:R-:W-:-:S04]  /*02d0*/  ISETP.GE.U32.AND.EX P0, PT, R18, R21, PT, P0 ;  /* 0x000000151200720c */ /* 0x000fc80003f06100 */
[----:B------:R-:W-:-:S13]  /*02e0*/  ISETP.EQ.OR.EX P0, PT, R18, RZ, P0, P1 ;  /* 0x000000ff1200720c */ /* 0x000fda0000702710 */
[----:B01----:R-:W-:Y:S05]  /*02f0*/  @P0 BRA `(.L_x_43) ;  /* 0x0000000000140947 */ /* 0x003fea0003800000 */
[----:B------:R-:W-:-:S04]  /*0300*/  LEA R12, P0, R19, R2, 0x5 ;  /* 0x00000002130c7211 */ /* 0x000fc800078028ff */
[----:B------:R-:W-:-:S05]  /*0310*/  LEA.HI.X R13, R19, R3, R18, 0x5, P0 ;  /* 0x00000003130d7211 */ /* 0x000fca00000f2c12 */
[----:B------:R1:W5:Y:S04]  /*0320*/  LDG.E.128 R4, desc[UR6][R12.64] ;  /* 0x000000060c047981 */ /* 0x000368000c1e1d00 */
[----:B------:R1:W5:Y:S01]  /*0330*/  LDG.E.128 R8, desc[UR6][R12.64+0x10] ;  /* 0x000010060c087981 */ /* 0x000362000c1e1d00 */
[----:B------:R-:W-:Y:S05]  /*0340*/  BRA `(.L_x_44) ;  /* 0x0000000000f87947 */ /* 0x000fea0003800000 */
.L_x_43:
[----:B------:R-:W-:-:S04]  /*0350*/  LEA R12, P1, R19, R2, 0x5 ;  /* 0x00000002130c7211 */ /* 0x000fc800078228ff */
[C---:B------:R-:W-:Y:S02]  /*0360*/  IADD3 R6, P0, PT, R12.reuse, 0x4, RZ ;  /* 0x000000040c067810 */ /* 0x040fe40007f1e0ff */
[----:B------:R-:W-:Y:S02]  /*0370*/  LEA.HI.X R13, R19, R3, R18, 0x5, P1 ;  /* 0x00000003130d7211 */ /* 0x000fe400008f2c12 */
[----:B------:R-:W-:Y:S02]  /*0380*/  IADD3 R4, P4, PT, R12, 0x8, RZ ;  /* 0x000000080c047810 */ /* 0x000fe40007f9e0ff */
[CC--:B------:R-:W-:Y:S01]  /*0390*/  ISETP.GE.U32.AND P3, PT, R6.reuse, R17.reuse, PT ;  /* 0x000000110600720c */ /* 0x0c0fe20003f66070 */
[--C-:B------:R-:W-:Y:S01]  /*03a0*/  IMAD.X R10, RZ, RZ, R13.reuse, P0 ;  /* 0x000000ffff0a7224 */ /* 0x100fe200000e060d */
[----:B------:R-:W-:Y:S01]  /*03b0*/  ISETP.LT.U32.AND P2, PT, R6, UR10, PT ;  /* 0x0000000a06007c0c */ /* 0x000fe2000bf41070 */
[----:B------:R-:W-:Y:S01]  /*03c0*/  IMAD.X R8, RZ, RZ, R13, P4 ;  /* 0x000000ffff087224 */ /* 0x000fe200020e060d */
[----:B------:R-:W-:-:S02]  /*03d0*/  ISETP.GE.U32.AND P1, PT, R4, R17, PT ;  /* 0x000000110400720c */ /* 0x000fc40003f26070 */
[-C--:B------:R-:W-:Y:S02]  /*03e0*/  ISETP.GE.U32.AND.EX P3, PT, R10, R15.reuse, PT, P3 ;  /* 0x0000000f0a00720c */ /* 0x080fe40003f66130 */
[----:B------:R-:W-:Y:S02]  /*03f0*/  IADD3 R6, P5, PT, R12, 0xc, RZ ;  /* 0x0000000c0c067810 */ /* 0x000fe40007fbe0ff */
[----:B------:R-:W-:Y:S02]  /*0400*/  ISETP.LT.U32.OR.EX P3, PT, R10, UR11, P3, P2 ;  /* 0x0000000b0a007c0c */ /* 0x000fe40009f61520 */
[----:B------:R-:W-:Y:S01]  /*0410*/  ISETP.LT.U32.AND P0, PT, R4, UR10, PT ;  /* 0x0000000a04007c0c */ /* 0x000fe2000bf01070 */
[----:B------:R-:W-:Y:S01]  /*0420*/  IMAD.X R10, RZ, RZ, R13, P5 ;  /* 0x000000ffff0a7224 */ /* 0x000fe200028e060d */
[----:B------:R-:W-:Y:S02]  /*0430*/  ISETP.GE.U32.AND.EX P1, PT, R8, R15, PT, P1 ;  /* 0x0000000f0800720c */ /* 0x000fe40003f26110 */
[----:B------:R-:W-:-:S02]  /*0440*/  ISETP.GE.U32.AND P2, PT, R12, R17, PT ;  /* 0x000000110c00720c */ /* 0x000fc40003f46070 */
[----:B------:R-:W-:Y:S02]  /*0450*/  ISETP.LT.U32.OR.EX P0, PT, R8, UR11, P1, P0 ;  /* 0x0000000b08007c0c */ /* 0x000fe40008f01500 */
[C---:B------:R-:W-:Y:S02]  /*0460*/  ISETP.LT.U32.AND P4, PT, R12.reuse, UR10, PT ;  /* 0x0000000a0c007c0c */ /* 0x040fe4000bf81070 */
[C---:B------:R-:W-:Y:S02]  /*0470*/  ISETP.GE.U32.AND.EX P2, PT, R13.reuse, R15, PT, P2 ;  /* 0x0000000f0d00720c */ /* 0x040fe40003f46120 */
[----:B------:R-:W-:Y:S02]  /*0480*/  IADD3 R4, P5, PT, R12, 0x10, RZ ;  /* 0x000000100c047810 */ /* 0x000fe40007fbe0ff */
[C---:B------:R-:W-:Y:S02]  /*0490*/  ISETP.GE.U32.AND P1, PT, R6.reuse, R17, PT ;  /* 0x000000110600720c */ /* 0x040fe40003f26070 */
[----:B------:R-:W-:Y:S01]  /*04a0*/  ISETP.LT.U32.OR.EX P4, PT, R13, UR11, P2, P4 ;  /* 0x0000000b0d007c0c */ /* 0x000fe20009781540 */
[----:B------:R-:W-:Y:S01]  /*04b0*/  IMAD.X R8, RZ, RZ, R13, P5 ;  /* 0x000000ffff087224 */ /* 0x000fe200028e060d */
[----:B------:R-:W-:-:S02]  /*04c0*/  ISETP.LT.U32.AND P2, PT, R6, UR10, PT ;  /* 0x0000000a06007c0c */ /* 0x000fc4000bf41070 */
[----:B------:R-:W-:Y:S02]  /*04d0*/  ISETP.GE.U32.AND.EX P6, PT, R10, R15, PT, P1 ;  /* 0x0000000f0a00720c */ /* 0x000fe40003fc6110 */
[----:B------:R-:W-:Y:S02]  /*04e0*/  ISETP.GE.U32.AND P1, PT, R4, R17, PT ;  /* 0x000000110400720c */ /* 0x000fe40003f26070 */
[----:B------:R-:W-:Y:S02]  /*04f0*/  ISETP.LT.U32.OR.EX P2, PT, R10, UR11, P6, P2 ;  /* 0x0000000b0a007c0c */ /* 0x000fe4000b741520 */
[----:B------:R-:W-:Y:S02]  /*0500*/  ISETP.LT.U32.AND P5, PT, R4, UR10, PT ;  /* 0x0000000a04007c0c */ /* 0x000fe4000bfa1070 */
[----:B------:R-:W-:Y:S02]  /*0510*/  CS2R R4, SRZ ;  /* 0x0000000000047805 */ /* 0x000fe4000001ff00 */
[----:B------:R-:W-:-:S02]  /*0520*/  ISETP.GE.U32.AND.EX P1, PT, R8, R15, PT, P1 ;  /* 0x0000000f0800720c */ /* 0x000fc40003f26110 */
[----:B------:R-:W-:Y:S02]  /*0530*/  IADD3 R6, P6, PT, R12, 0x14, RZ ;  /* 0x000000140c067810 */ /* 0x000fe40007fde0ff */
[----:B------:R-:W-:Y:S01]  /*0540*/  ISETP.LT.U32.OR.EX P1, PT, R8, UR11, P1, P5 ;  /* 0x0000000b08007c0c */ /* 0x000fe20008f21550 */
[----:B------:R-:W5:Y:S01]  /*0550*/  @!P4 LDG.E R4, desc[UR6][R12.64] ;  /* 0x000000060c04c981 */ /* 0x000f62000c1e1900 */
[C---:B------:R-:W-:Y:S01]  /*0560*/  ISETP.GE.U32.AND P5, PT, R6.reuse, R17, PT ;  /* 0x000000110600720c */ /* 0x040fe20003fa6070 */
[--C-:B------:R-:W-:Y:S01]  /*0570*/  IMAD.X R8, RZ, RZ, R13.reuse, P6 ;  /* 0x000000ffff087224 */ /* 0x100fe200030e060d */
[----:B------:R-:W-:Y:S02]  /*0580*/  ISETP.LT.U32.AND P4, PT, R6, UR10, PT ;  /* 0x0000000a06007c0c */ /* 0x000fe4000bf81070 */
[----:B------:R-:W-:Y:S02]  /*0590*/  IADD3 R6, P6, PT, R12, 0x18, RZ ;  /* 0x000000180c067810 */ /* 0x000fe40007fde0ff */
[----:B------:R-:W-:Y:S01]  /*05a0*/  ISETP.GE.U32.AND.EX P5, PT, R8, R15, PT, P5 ;  /* 0x0000000f0800720c */ /* 0x000fe20003fa6150 */
[----:B------:R-:W-:-:S03]  /*05b0*/  @!P3 IMAD.MOV.U32 R9, RZ, RZ, R13 ;  /* 0x000000ffff09b224 */ /* 0x000fc600078e000d */
[----:B------:R-:W-:Y:S01]  /*05c0*/  ISETP.LT.U32.OR.EX P4, PT, R8, UR11, P5, P4 ;  /* 0x0000000b08007c0c */ /* 0x000fe2000af81540 */
[----:B------:R-:W-:Y:S01]  /*05d0*/  @!P3 IMAD.MOV.U32 R8, RZ, RZ, R12 ;  /* 0x000000ffff08b224 */ /* 0x000fe200078e000c */
[----:B------:R-:W-:Y:S01]  /*05e0*/  ISETP.GE.U32.AND P5, PT, R6, R17, PT ;  /* 0x000000110600720c */ /* 0x000fe20003fa6070 */
[----:B------:R-:W-:-:S03]  /*05f0*/  IMAD.X R10, RZ, RZ, R13, P6 ;  /* 0x000000ffff0a7224 */ /* 0x000fc600030e060d */
[----:B------:R0:W5:Y:S01]  /*0600*/  @!P3 LDG.E R5, desc[UR6][R8.64+0x4] ;  /* 0x000004060805b981 */ /* 0x000162000c1e1900 */
[----:B------:R-:W-:Y:S02]  /*0610*/  ISETP.LT.U32.AND P3, PT, R6, UR10, PT ;  /* 0x0000000a06007c0c */ /* 0x000fe4000bf61070 */
[----:B------:R-:W-:Y:S02]  /*0620*/  ISETP.GE.U32.AND.EX P5, PT, R10, R15, PT, P5 ;  /* 0x0000000f0a00720c */ /* 0x000fe40003fa6150 */
[----:B------:R-:W-:Y:S02]  /*0630*/  IADD3 R6, P6, PT, R12, 0x1c, RZ ;  /* 0x0000001c0c067810 */ /* 0x000fe40007fde0ff */
[----:B------:R-:W-:Y:S02]  /*0640*/  ISETP.LT.U32.OR.EX P3, PT, R10, UR11, P5, P3 ;  /* 0x0000000b0a007c0c */ /* 0x000fe4000af61530 */
[C---:B------:R-:W-:Y:S01]  /*0650*/  ISETP.GE.U32.AND P5, PT, R6.reuse, R17, PT ;  /* 0x000000110600720c */ /* 0x040fe20003fa6070 */
[----:B------:R-:W-:Y:S01]  /*0660*/  IMAD.X R10, RZ, RZ, R13, P6 ;  /* 0x000000ffff0a7224 */ /* 0x000fe200030e060d */
[----:B------:R-:W-:-:S04]  /*0670*/  ISETP.LT.U32.AND P6, PT, R6, UR10, PT ;  /* 0x0000000a06007c0c */ /* 0x000fc8000bfc1070 */
[----:B------:R-:W-:-:S04]  /*0680*/  ISETP.GE.U32.AND.EX P5, PT, R10, R15, PT, P5 ;  /* 0x0000000f0a00720c */ /* 0x000fc80003fa6150 */
[----:B------:R-:W-:Y:S02]  /*0690*/  ISETP.LT.U32.OR.EX P5, PT, R10, UR11, P5, P6 ;  /* 0x0000000b0a007c0c */ /* 0x000fe4000afa1560 */
[----:B------:R-:W-:Y:S02]  /*06a0*/  CS2R R6, SRZ ;  /* 0x0000000000067805 */ /* 0x000fe4000001ff00 */
[----:B0-----:R-:W-:Y:S02]  /*06b0*/  CS2R R8, SRZ ;  /* 0x0000000000087805 */ /* 0x001fe4000001ff00 */
[----:B------:R-:W-:Y:S02]  /*06c0*/  CS2R R10, SRZ ;  /* 0x00000000000a7805 */ /* 0x000fe4000001ff00 */
[----:B------:R0:W5:Y:S04]  /*06d0*/  @!P0 LDG.E R6, desc[UR6][R12.64+0x8] ;  /* 0x000008060c068981 */ /* 0x000168000c1e1900 */
[----:B------:R0:W5:Y:S04]  /*06e0*/  @!P2 LDG.E R7, desc[UR6][R12.64+0xc] ;  /* 0x00000c060c07a981 */ /* 0x000168000c1e1900 */
[----:B------:R0:W5:Y:S04]  /*06f0*/  @!P1 LDG.E R8, desc[UR6][R12.64+0x10] ;  /* 0x000010060c089981 */ /* 0x000168000c1e1900 */
[----:B------:R0:W5:Y:S04]  /*0700*/  @!P4 LDG.E R9, desc[UR6][R12.64+0x14] ;  /* 0x000014060c09c981 */ /* 0x000168000c1e1900 */
[----:B------:R0:W5:Y:S04]  /*0710*/  @!P3 LDG.E R10, desc[UR6][R12.64+0x18] ;  /* 0x000018060c0ab981 */ /* 0x000168000c1e1900 */
[----:B------:R0:W5:Y:S02]  /*0720*/  @!P5 LDG.E R11, desc[UR6][R12.64+0x1c] ;  /* 0x00001c060c0bd981 */ /* 0x000164000c1e1900 */
.L_x_44:
[----:B------:R-:W-:Y:S05]  /*0730*/  BSYNC.RECONVERGENT B1 ;  /* 0x0000000000017941 */ /* 0x000fea0003800200 */
.L_x_42:
[----:B------:R-:W-:Y:S02]  /*0740*/  IADD3 R19, P0, PT, R20, R19, RZ ;  /* 0x0000001314137210 */ /* 0x000fe40007f1e0ff */
[----:B-----5:R-:W-:-:S03]  /*0750*/  FMNMX3 R4, |R4|, R16, |R5|, !PT ;  /* 0x0000001004047276 */ /* 0x020fc60007800605 */
[----:B------:R-:W-:Y:S01]  /*0760*/  IMAD.X R18, RZ, RZ, R18, P0 ;  /* 0x000000ffff127224 */ /* 0x000fe200000e0612 */
[----:B------:R-:W-:Y:S02]  /*0770*/  ISETP.GE.U32.AND P0, PT, R19, UR12, PT ;  /* 0x0000000c13007c0c */ /* 0x000fe4000bf06070 */
[----:B------:R-:W-:Y:S02]  /*0780*/  FMNMX3 R4, |R6|, R4, |R7|, !PT ;  /* 0x0000000406047276 */ /* 0x000fe40007800607 */
[----:B------:R-:W-:Y:S02]  /*0790*/  ISETP.GE.U32.AND.EX P0, PT, R18, UR13, PT, P0 ;  /* 0x0000000d12007c0c */ /* 0x000fe4000bf06100 */
[----:B------:R-:W-:-:S04]  /*07a0*/  FMNMX3 R4, |R8|, R4, |R9|, !PT ;  /* 0x0000000408047276 */ /* 0x000fc80007800609 */
[----:B------:R-:W-:-:S07]  /*07b0*/  FMNMX3 R16, |R10|, R4, |R11|, !PT ;  /* 0x000000040a107276 */ /* 0x000fce000780060b */
[----:B------:R-:W-:Y:S05]  /*07c0*/  @!P0 BRA `(.L_x_45) ;  /* 0xfffffff800b48947 */ /* 0x000fea000383ffff */
.L_x_41:
[----:B------:R-:W-:Y:S05]  /*07d0*/  BSYNC.RECONVERGENT B0 ;  /* 0x0000000000007941 */ /* 0x000fea0003800200 */
.L_x_40:
[----:B------:R-:W2:Y:S01]  /*07e0*/  SHFL.DOWN PT, R3, R16, 0x10, 0x1f ;  /* 0x0a001f0010037f89 */ /* 0x000ea200000e0000 */
[C---:B------:R-:W-:Y:S02]  /*07f0*/  LOP3.LUT P0, RZ, R14.reuse, 0x1f, RZ, 0xc0, !PT ;  /* 0x0000001f0eff7812 */ /* 0x040fe4000780c0ff */
[----:B------:R-:W-:-:S11]  /*0800*/  ISETP.GT.U32.AND P1, PT, R14, 0x1f, PT ;  /* 0x0000001f0e00780c */ /* 0x000fd60003f24070 */
[----:B------:R-:W3:Y:S01]  /*0810*/  @!P0 S2R R9, SR_CgaCtaId ;  /* 0x0000000000098919 */ /* 0x000ee20000008800 */
[----:B------:R-:W-:Y:S02]  /*0820*/  @!P0 MOV R6, 0x400 ;  /* 0x0000040000068802 */ /* 0x000fe40000000f00 */
[----:B------:R-:W-:-:S04]  /*0830*/  @!P0 SHF.R.U32.HI R4, RZ, 0x3, R14 ;  /* 0x00000003ff048819 */ /* 0x000fc8000001160e */
[----:B------:R-:W-:Y:S02]  /*0840*/  @!P0 LOP3.LUT R4, R4, 0x7c, RZ, 0xc0, !PT ;  /* 0x0000007c04048812 */ /* 0x000fe400078ec0ff */
[----:B--2---:R-:W-:-:S05]  /*0850*/  FMNMX R3, R3, R16, !PT ;  /* 0x0000001003037209 */ /* 0x004fca0007800000 */
[----:B------:R-:W2:Y:S02]  /*0860*/  SHFL.DOWN PT, R0, R3, 0x8, 0x1f ;  /* 0x09001f0003007f89 */ /* 0x000ea400000e0000 */
[----:B--2---:R-:W-:Y:S02]  /*0870*/  FMNMX R0, R3, R0, !PT ;  /* 0x0000000003007209 */ /* 0x004fe40007800000 */
[----:B---3--:R-:W-:-:S03]  /*0880*/  @!P0 LEA R3, R9, R6, 0x18 ;  /* 0x0000000609038211 */ /* 0x008fc600078ec0ff */
[----:B------:R-:W2:Y:S02]  /*0890*/  SHFL.DOWN PT, R5, R0, 0x4, 0x1f ;  /* 0x08801f0000057f89 */ /* 0x000ea400000e0000 */
[----:B------:R-:W-:Y:S01]  /*08a0*/  @!P0 IMAD.IADD R3, R4, 0x1, R3 ;  /* 0x0000000104038824 */ /* 0x000fe200078e0203 */
[----:B--2---:R-:W-:-:S05]  /*08b0*/  FMNMX R5, R0, R5, !PT ;  /* 0x0000000500057209 */ /* 0x004fca0007800000 */
[----:B------:R-:W2:Y:S02]  /*08c0*/  SHFL.DOWN PT, R2, R5, 0x2, 0x1f ;  /* 0x08401f0005027f89 */ /* 0x000ea400000e0000 */
[----:B--2---:R-:W-:-:S05]  /*08d0*/  FMNMX R2, R5, R2, !PT ;  /* 0x0000000205027209 */ /* 0x004fca0007800000 */
[----:B------:R-:W2:Y:S02]  /*08e0*/  SHFL.DOWN PT, R7, R2, 0x1, 0x1f ;  /* 0x08201f0002077f89 */ /* 0x000ea400000e0000 */
[----:B--2---:R-:W-:-:S05]  /*08f0*/  FMNMX R0, R2, R7, !PT ;  /* 0x0000000702007209 */ /* 0x004fca0007800000 */
[----:B------:R2:W-:Y:S01]  /*0900*/  @!P0 STS [R3], R0 ;  /* 0x0000000003008388 */ /* 0x0005e20000000800 */
[----:B------:R-:W-:Y:S06]  /*0910*/  BAR.SYNC.DEFER_BLOCKING 0x0 ;  /* 0x0000000000007b1d */ /* 0x000fec0000010000 */
[----:B------:R-:W-:Y:S05]  /*0920*/  @P1 EXIT ;  /* 0x000000000000194d */ /* 0x000fea0003800000 */
[----:B------:R-:W-:-:S13]  /*0930*/  ISETP.GT.U32.AND P0, PT, R14, 0xf, PT ;  /* 0x0000000f0e00780c */ /* 0x000fda0003f04070 */
[----:B--2---:R-:W2:Y:S01]  /*0940*/  @!P0 S2R R3, SR_CgaCtaId ;  /* 0x0000000000038919 */ /* 0x004ea20000008800 */
[----:B------:R-:W-:-:S04]  /*0950*/  @!P0 MOV R0, 0x400 ;  /* 0x0000040000008802 */ /* 0x000fc80000000f00 */
[----:B--2---:R-:W-:Y:S01]  /*0960*/  @!P0 LEA R3, R3, R0, 0x18 ;  /* 0x0000000003038211 */ /* 0x004fe200078ec0ff */
[----:B------:R-:W-:-:S04]  /*0970*/  IMAD.MOV.U32 R0, RZ, RZ, RZ ;  /* 0x000000ffff007224 */ /* 0x000fc800078e00ff */
[----:B------:R-:W-:-:S05]  /*0980*/  @!P0 IMAD R2, R14, 0x4, R3 ;  /* 0x000000040e028824 */ /* 0x000fca00078e0203 */
[----:B------:R-:W2:Y:S01]  /*0990*/  @!P0 LDS R0, [R2] ;  /* 0x0000000002008984 */ /* 0x000ea20000000800 */
[----:B------:R-:W-:-:S03]  /*09a0*/  ISETP.NE.AND P0, PT, R14, RZ, PT ;  /* 0x000000ff0e00720c */ /* 0x000fc60003f05270 */
[----:B--2---:R-:W2:Y:S02]  /*09b0*/  SHFL.DOWN PT, R3, R0, 0x8, 0x1f ;  /* 0x09001f0000037f89 */ /* 0x004ea400000e0000 */
[----:B--2---:R-:W-:-:S05]  /*09c0*/  FMNMX R3, R3, R0, !PT ;  /* 0x0000000003037209 */ /* 0x004fca0007800000 */
[----:B------:R-:W2:Y:S02]  /*09d0*/  SHFL.DOWN PT, R4, R3, 0x4, 0x1f ;  /* 0x08801f0003047f89 */ /* 0x000ea400000e0000 */
[----:B--2---:R-:W-:-:S05]  /*09e0*/  FMNMX R4, R3, R4, !PT ;  /* 0x0000000403047209 */ /* 0x004fca0007800000 */
[----:B------:R-:W2:Y:S02]  /*09f0*/  SHFL.DOWN PT, R5, R4, 0x2, 0x1f ;  /* 0x08401f0004057f89 */ /* 0x000ea400000e0000 */
[----:B--2---:R-:W-:-:S05]  /*0a00*/  FMNMX R5, R4, R5, !PT ;  /* 0x0000000504057209 */ /* 0x004fca0007800000 */
[----:B------:R2:W3:Y:S01]  /*0a10*/  SHFL.DOWN PT, R6, R5, 0x1, 0x1f ;  /* 0x08201f0005067f89 */ /* 0x0004e200000e0000 */
[----:B------:R-:W-:Y:S05]  /*0a20*/  @P0 EXIT ;  /* 0x000000000000094d */ /* 0x000fea0003800000 */
[----:B------:R-:W4:Y:S01]  /*0a30*/  LDC.64 R2, c[0x0][0x388] ;  /* 0x0000e200ff027b82 */ /* 0x000f220000000a00 */
[----:B--23--:R-:W-:-:S05]  /*0a40*/  FMNMX R5, R5, R6, !PT ;  /* 0x0000000605057209 */ /* 0x00cfca0007800000 */
[----:B----4-:R-:W-:Y:S01]  /*0a50*/  REDG.E.MAX.S32.STRONG.GPU desc[UR6][R2.64], R5 ;  /* 0x000000050200798e */ /* 0x010fe2000d12e306 */
[----:B------:R-:W-:Y:S05]  /*0a60*/  EXIT ;  /* 0x000000000000794d */ /* 0x000fea0003800000 */
.L_x_46:
        /* <DEDUP_REMOVED lines=9> */
.L_x_73:


//--------------------- .text._ZN18transformer_engine51_GLOBAL__N__5afa7e58_18_current_scaling_cu_6a676ec611amax_kernelILi8ELb1EfEEvPKT1_PfmmPKf --------------------------
	.section	.text._ZN18transformer_engine51_GLOBAL__N__5afa7e58_18_current_scaling_cu_6a676ec611amax_kernelILi8ELb1EfEEvPKT1_PfmmPKf,"ax",@progbits
	.align	128
.text._ZN18transformer_engine51_GLOBAL__N__5afa7e58_18_current_scaling_cu_6a676ec611amax_kernelILi8ELb1EfEEvPKT1_PfmmPKf:
        .type           _ZN18transformer_engine51_GLOBAL__N__5afa7e58_18_current_scaling_cu_6a676ec611amax_kernelILi8ELb1EfEEvPKT1_PfmmPKf,@function
        .size           _ZN18transformer_engine51_GLOBAL__N__5afa7e58_18_current_scaling_cu_6a676ec611amax_kernelILi8ELb1EfEEvPKT1_PfmmPKf,(.L_x_74 - _ZN18transformer_engine51_GLOBAL__N__5afa7e58_18_current_scaling_cu_6a676ec611amax_kernelILi8ELb1EfEEvPKT1_PfmmPKf)
        .other          _ZN18transformer_engine51_GLOBAL__N__5afa7e58_18_current_scaling_cu_6a676ec611amax_kernelILi8ELb1EfEEvPKT1_PfmmPKf,@"STO_CUDA_ENTRY STV_DEFAULT"
_ZN18transformer_engine51_GLOBAL__N__5afa7e58_18_current_scaling_cu_6a676ec611amax_kernelILi8ELb1EfEEvPKT1_PfmmPKf:
        /* <DEDUP_REMOVED lines=10> */
.L_x_47:
        /* <DEDUP_REMOVED lines=16> */
.L_x_50:
[----:B------:R-:W-:-:S04]  /*01a0*/  LEA R2, P0, R14, UR10, 0x5 ;  /* 0x0000000a0e027c11 */ /* 0x000fc8000f8028ff */
[----:B------:R-:W-:-:S05]  /*01b0*/  LEA.HI.X R3, R14, UR11, R15, 0x5, P0 ;  /* 0x0000000b0e037c11 */ /* 0x000fca00080f2c0f */
[----:B0-----:R-:W2:Y:S04]  /*01c0*/  LDG.E.128 R4, desc[UR4][R2.64] ;  /* 0x0000000402047981 */ /* 0x001ea8000c1e1d00 */
[----:B------:R-:W3:Y:S01]  /*01d0*/  LDG.E.128 R8, desc[UR4][R2.64+0x10] ;  /* 0x0000100402087981 */ /* 0x000ee2000c1e1d00 */
[----:B------:R-:W-:-:S05]  /*01e0*/  IADD3 R14, P0, PT, R13, R14, RZ ;  /* 0x0000000e0d0e7210 */ /* 0x000fca0007f1e0ff */
[----:B------:R-:W-:Y:S01]  /*01f0*/  IMAD.X R15, RZ, RZ, R15, P0 ;  /* 0x000000ffff0f7224 */ /* 0x000fe200000e060f */
[----:B------:R-:W-:-:S04]  /*0200*/  ISETP.GE.U32.AND P0, PT, R14, UR8, PT ;  /* 0x000000080e007c0c */ /* 0x000fc8000bf06070 */
[----:B------:R-:W-:Y:S02]  /*0210*/  ISETP.GE.U32.AND.EX P0, PT, R15, UR9, PT, P0 ;  /* 0x000000090f007c0c */ /* 0x000fe4000bf06100 */
[----:B--2---:R-:W-:-:S04]  /*0220*/  FMNMX3 R4, |R4|, R12, |R5|, !PT ;  /* 0x0000000c04047276 */ /* 0x004fc80007800605 */
[----:B------:R-:W-:-:S04]  /*0230*/  FMNMX3 R4, |R6|, R4, |R7|, !PT ;  /* 0x0000000406047276 */ /* 0x000fc80007800607 */
[----:B---3--:R-:W-:-:S04]  /*0240*/  FMNMX3 R4, |R8|, R4, |R9|, !PT ;  /* 0x0000000408047276 */ /* 0x008fc80007800609 */
[----:B------:R-:W-:Y:S01]  /*0250*/  FMNMX3 R12, |R10|, R4, |R11|, !PT ;  /* 0x000000040a0c7276 */ /* 0x000fe2000780060b */
[----:B------:R-:W-:Y:S06]  /*0260*/  @!P0 BRA `(.L_x_50) ;  /* 0xfffffffc00cc8947 */ /* 0x000fec000383ffff */
.L_x_49:
[----:B0-----:R-:W-:Y:S05]  /*0270*/  BSYNC.RECONVERGENT B0 ;  /* 0x0000000000007941 */ /* 0x001fea0003800200 */
.L_x_48:
[----:B------:R-:W0:Y:S01]  /*0280*/  SHFL.DOWN PT, R3, R12, 0x10, 0x1f ;  /* 0x0a001f000c037f89 */ /* 0x000e2200000e0000 */
[C---:B------:R-:W-:Y:S02]  /*0290*/  LOP3.LUT P0, RZ, R0.reuse, 0x1f, RZ, 0xc0, !PT ;  /* 0x0000001f00ff7812 */ /* 0x040fe4000780c0ff */
[----:B------:R-:W-:-:S11]  /*02a0*/  ISETP.GT.U32.AND P1, PT, R0, 0x1f, PT ;  /* 0x0000001f0000780c */ /* 0x000fd60003f24070 */
[----:B------:R-:W1:Y:S01]  /*02b0*/  @!P0 S2R R9, SR_CgaCtaId ;  /* 0x0000000000098919 */ /* 0x000e620000008800 */
[----:B------:R-:W-:Y:S02]  /*02c0*/  @!P0 MOV R8, 0x400 ;  /* 0x0000040000088802 */ /* 0x000fe40000000f00 */
        /* <DEDUP_REMOVED lines=36> */
.L_x_51:
        /* <DEDUP_REMOVED lines=15> */
.L_x_74:


//--------------------- .text._ZN18transformer_engine51_GLOBAL__N__5afa7e58_18_current_scaling_cu_6a676ec630compute_scale_from_amax_kernelEPKfPffbfS2_ --------------------------
	.section	.text._ZN18transformer_engine51_GLOBAL__N__5afa7e58_18_current_scaling_cu_6a676ec630compute_scale_from_amax_kernelEPKfPffbfS2_,"ax",@progbits
	.align	128
.text._ZN18transformer_engine51_GLOBAL__N__5afa7e58_18_current_scaling_cu_6a676ec630compute_scale_from_amax_kernelEPKfPffbfS2_:
        .type           _ZN18transformer_engine51_GLOBAL__N__5afa7e58_18_current_scaling_cu_6a676ec630compute_scale_from_amax_kernelEPKfPffbfS2_,@function
        .size           _ZN18transformer_engine51_GLOBAL__N__5afa7e58_18_current_scaling_cu_6a676ec630compute_scale_from_amax_kernelEPKfPffbfS2_,(.L_x_75 - _ZN18transformer_engine51_GLOBAL__N__5afa7e58_18_current_scaling_cu_6a676ec630compute_scale_from_amax_kernelEPKfPffbfS2_)
        .other          _ZN18transformer_engine51_GLOBAL__N__5afa7e58_18_current_scaling_cu_6a676ec630compute_scale_from_amax_kernelEPKfPffbfS2_,@"STO_CUDA_ENTRY STV_DEFAULT"
_ZN18transformer_engine51_GLOBAL__N__5afa7e58_18_current_scaling_cu_6a676ec630compute_scale_from_amax_kernelEPKfPffbfS2_:
        /* <DEDUP_REMOVED lines=10> */
.L_x_52:
[----:B------:R-:W0:Y:S01]  /*00a0*/  LDC.64 R2, c[0x0][0x380] ;  /* 0x0000e000ff027b82 */ /* 0x000e220000000a00 */
[----:B------:R-:W1:Y:S01]  /*00b0*/  LDCU UR6, c[0x0][0x398] ;  /* 0x00007300ff0677ac */ /* 0x000e620008000800 */
[----:B0-----:R-:W1:Y:S01]  /*00c0*/  LDG.E R2, desc[UR4][R2.64] ;  /* 0x0000000402027981 */ /* 0x001e62000c1e1900 */
[----:B------:R-:W-:Y:S01]  /*00d0*/  IMAD.MOV.U32 R5, RZ, RZ, 0x3f800000 ;  /* 0x3f800000ff057424 */ /* 0x000fe200078e00ff */
[----:B-1----:R-:W-:-:S04]  /*00e0*/  FSETP.GEU.AND P0, PT, R2, UR6, PT ;  /* 0x0000000602007c0b */ /* 0x002fc8000bf0e000 */
[----:B------:R-:W-:-:S04]  /*00f0*/  FSEL R4, R2, UR6, P0 ;  /* 0x0000000602047c08 */ /* 0x000fc80008000000 */
[----:B------:R-:W-:-:S04]  /*0100*/  FSETP.NEU.AND P0, PT, R4, RZ, PT ;  /* 0x000000ff0400720b */ /* 0x000fc80003f0d000 */
[----:B------:R-:W-:-:S13]  /*0110*/  FSETP.EQU.OR P0, PT, |R4|, +INF , !P0 ;  /* 0x7f8000000400780b */ /* 0x000fda000470a600 */
[----:B------:R-:W-:Y:S05]  /*0120*/  @P0 BRA `(.L_x_53) ;  /* 0x00000000004c0947 */ /* 0x000fea0003800000 */
[----:B------:R-:W0:Y:S01]  /*0130*/  LDCU UR6, c[0x0][0x390] ;  /* 0x00007200ff0677ac */ /* 0x000e220008000800 */
[----:B------:R-:W1:Y:S01]  /*0140*/  MUFU.RCP R3, R4 ;  /* 0x0000000400037308 */ /* 0x000e620000001000 */
[----:B0-----:R-:W-:Y:S02]  /*0150*/  IMAD.U32 R5, RZ, RZ, UR6 ;  /* 0x00000006ff057e24 */ /* 0x001fe4000f8e00ff */
[----:B-1----:R-:W-:-:S05]  /*0160*/  FFMA R0, -R4, R3, 1 ;  /* 0x3f80000004007423 */ /* 0x002fca0000000103 */
[----:B------:R-:W0:Y:S01]  /*0170*/  FCHK P0, R5, R4 ;  /* 0x0000000405007302 */ /* 0x000e220000000000 */
[----:B------:R-:W-:-:S04]  /*0180*/  FFMA R0, R3, R0, R3 ;  /* 0x0000000003007223 */ /* 0x000fc80000000003 */
[----:B------:R-:W-:-:S04]  /*0190*/  FFMA R3, R0, UR6, RZ ;  /* 0x0000000600037c23 */ /* 0x000fc800080000ff */
[----:B------:R-:W-:-:S04]  /*01a0*/  FFMA R2, -R4, R3, UR6 ;  /* 0x0000000604027e23 */ /* 0x000fc80008000103 */
[----:B------:R-:W-:Y:S01]  /*01b0*/  FFMA R0, R0, R2, R3 ;  /* 0x0000000200007223 */ /* 0x000fe20000000003 */
[----:B0-----:R-:W-:Y:S06]  /*01c0*/  @!P0 BRA `(.L_x_54) ;  /* 0x00000000000c8947 */ /* 0x001fec0003800000 */
[----:B------:R-:W-:-:S07]  /*01d0*/  MOV R2, 0x1f0 ;  /* 0x000001f000027802 */ /* 0x000fce0000000f00 */
[----:B------:R-:W-:Y:S05]  /*01e0*/  CALL.REL.NOINC `($__internal_0_$__cuda_sm3x_div_rn_noftz_f32_slowpath) ;  /* 0x0000000000287944 */ /* 0x000fea0003c00000 */
[----:B------:R-:W-:-:S07]  /*01f0*/  IMAD.MOV.U32 R0, RZ, RZ, R4 ;  /* 0x000000ffff007224 */ /* 0x000fce00078e0004 */
.L_x_54:
[----:B------:R-:W0:Y:S01]  /*0200*/  LDC.U8 R2, c[0x0][0x394] ;  /* 0x0000e500ff027b82 */ /* 0x000e220000000000 */
[----:B------:R-:W-:-:S04]  /*0210*/  FSETP.NEU.AND P0, PT, |R0|, +INF , PT ;  /* 0x7f8000000000780b */ /* 0x000fc80003f0d200 */
[----:B------:R-:W-:Y:S02]  /*0220*/  FSEL R5, R0, 3.40282346638528859812e+38, P0 ;  /* 0x7f7fffff00057808 */ /* 0x000fe40000000000 */
[----:B0-----:R-:W-:-:S04]  /*0230*/  PRMT R2, R2, 0x8880, RZ ;  /* 0x0000888002027816 */ /* 0x001fc800000000ff */
[----:B------:R-:W-:-:S13]  /*0240*/  ISETP.NE.AND P1, PT, R2, RZ, PT ;  /* 0x000000ff0200720c */ /* 0x000fda0003f25270 */
[----:B------:R-:W-:-:S07]  /*0250*/  @P1 LOP3.LUT R5, R5, 0xff800000, RZ, 0xc0, !PT ;  /* 0xff80000005051812 */ /* 0x000fce00078ec0ff */
.L_x_53:
[----:B------:R-:W0:Y:S02]  /*0260*/  LDC.64 R2, c[0x0][0x388] ;  /* 0x0000e200ff027b82 */ /* 0x000e240000000a00 */
[----:B0-----:R-:W-:Y:S01]  /*0270*/  STG.E desc[UR4][R2.64], R5 ;  /* 0x0000000502007986 */ /* 0x001fe2000c101904 */
[----:B------:R-:W-:Y:S05]  /*0280*/  EXIT ;  /* 0x000000000000794d */ /* 0x000fea0003800000 */
        .weak           $__internal_0_$__cuda_sm3x_div_rn_noftz_f32_slowpath
        .type           $__internal_0_$__cuda_sm3x_div_rn_noftz_f32_slowpath,@function
        .size           $__internal_0_$__cuda_sm3x_div_rn_noftz_f32_slowpath,(.L_x_75 - $__internal_0_$__cuda_sm3x_div_rn_noftz_f32_slowpath)
$__internal_0_$__cuda_sm3x_div_rn_noftz_f32_slowpath:
[----:B------:R-:W0:Y:S01]  /*0290*/  LDC R3, c[0x0][0x390] ;  /* 0x0000e400ff037b82 */ /* 0x000e220000000800 */
[----:B------:R-:W-:-:S04]  /*02a0*/  SHF.R.U32.HI R0, RZ, 0x17, R4 ;  /* 0x00000017ff007819 */ /* 0x000fc80000011604 */
[----:B------:R-:W-:-:S03]  /*02b0*/  LOP3.LUT R6, R0, 0xff, RZ, 0xc0, !PT ;  /* 0x000000ff00067812 */ /* 0x000fc600078ec0ff */
[----:B------:R-:W1:Y:S02]  /*02c0*/  LDC R7, c[0x0][0x390] ;  /* 0x0000e400ff077b82 */ /* 0x000e640000000800 */
[----:B------:R-:W-:-:S05]  /*02d0*/  VIADD R10, R6, 0xffffffff ;  /* 0xffffffff060a7836 */ /* 0x000fca0000000000 */
[----:B------:R-:W-:Y:S02]  /*02e0*/  ISETP.GT.U32.AND P0, PT, R10, 0xfd, PT ;  /* 0x000000fd0a00780c */ /* 0x000fe40003f04070 */
[----:B0-----:R-:W-:-:S04]  /*02f0*/  SHF.R.U32.HI R0, RZ, 0x17, R3 ;  /* 0x00000017ff007819 */ /* 0x001fc80000011603 */
[----:B------:R-:W-:-:S05]  /*0300*/  LOP3.LUT R5, R0, 0xff, RZ, 0xc0, !PT ;  /* 0x000000ff00057812 */ /* 0x000fca00078ec0ff */
[----:B------:R-:W-:-:S05]  /*0310*/  VIADD R9, R5, 0xffffffff ;  /* 0xffffffff05097836 */ /* 0x000fca0000000000 */
[----:B------:R-:W-:-:S13]  /*0320*/  ISETP.GT.U32.OR P0, PT, R9, 0xfd, P0 ;  /* 0x000000fd0900780c */ /* 0x000fda0000704470 */
[----:B------:R-:W-:Y:S01]  /*0330*/  @!P0 IMAD.MOV.U32 R8, RZ, RZ, RZ ;  /* 0x000000ffff088224 */ /* 0x000fe200078e00ff */
[----:B-1----:R-:W-:Y:S06]  /*0340*/  @!P0 BRA `(.L_x_55) ;  /* 0x0000000000608947 */ /* 0x002fec0003800000 */
[----:B------:R-:W-:Y:S01]  /*0350*/  FSETP.GTU.FTZ.AND P0, PT, |R3|, +INF , PT ;  /* 0x7f8000000300780b */ /* 0x000fe20003f1c200 */
[----:B------:R-:W-:Y:S01]  /*0360*/  IMAD.MOV.U32 R0, RZ, RZ, R4 ;  /* 0x000000ffff007224 */ /* 0x000fe200078e0004 */
[----:B------:R-:W-:-:S04]  /*0370*/  FSETP.GTU.FTZ.AND P1, PT, |R4|, +INF , PT ;  /* 0x7f8000000400780b */ /* 0x000fc80003f3c200 */
[----:B------:R-:W-:-:S13]  /*0380*/  PLOP3.LUT P0, PT, P0, P1, PT, 0xf8, 0x8f ;  /* 0x00000000008f781c */ /* 0x000fda0000703f70 */
[----:B------:R-:W-:Y:S05]  /*0390*/  @P0 BRA `(.L_x_56) ;  /* 0x0000000400440947 */ /* 0x000fea0003800000 */
[----:B------:R-:W-:-:S13]  /*03a0*/  LOP3.LUT P0, RZ, R4, 0x7fffffff, R7, 0xc8, !PT ;  /* 0x7fffffff04ff7812 */ /* 0x000fda000780c807 */
[----:B------:R-:W-:Y:S05]  /*03b0*/  @!P0 BRA `(.L_x_57) ;  /* 0x0000000400348947 */ /* 0x000fea0003800000 */
[C---:B------:R-:W-:Y:S02]  /*03c0*/  FSETP.NEU.FTZ.AND P2, PT, |R3|.reuse, +INF , PT ;  /* 0x7f8000000300780b */ /* 0x040fe40003f5d200 */
[----:B------:R-:W-:Y:S02]  /*03d0*/  FSETP.NEU.FTZ.AND P1, PT, |R0|, +INF , PT ;  /* 0x7f8000000000780b */ /* 0x000fe40003f3d200 */
[----:B------:R-:W-:-:S11]  /*03e0*/  FSETP.NEU.FTZ.AND P0, PT, |R3|, +INF , PT ;  /* 0x7f8000000300780b */ /* 0x000fd60003f1d200 */
[----:B------:R-:W-:Y:S05]  /*03f0*/  @!P1 BRA !P2, `(.L_x_57) ;  /* 0x0000000400249947 */ /* 0x000fea0005000000 */
[----:B------:R-:W-:-:S04]  /*0400*/  LOP3.LUT P2, RZ, R7, 0x7fffffff, RZ, 0xc0, !PT ;  /* 0x7fffffff07ff7812 */ /* 0x000fc8000784c0ff */
[----:B------:R-:W-:-:S13]  /*0410*/  PLOP3.LUT P1, PT, P1, P2, PT, 0x2f, 0xf2 ;  /* 0x0000000000f2781c */ /* 0x000fda0000f24577 */
[----:B------:R-:W-:Y:S05]  /*0420*/  @P1 BRA `(.L_x_58) ;  /* 0x0000000400101947 */ /* 0x000fea0003800000 */
[----:B------:R-:W-:-:S04]  /*0430*/  LOP3.LUT P1, RZ, R4, 0x7fffffff, RZ, 0xc0, !PT ;  /* 0x7fffffff04ff7812 */ /* 0x000fc8000782c0ff */
[----:B------:R-:W-:-:S13]  /*0440*/  PLOP3.LUT P0, PT, P0, P1, PT, 0x2f, 0xf2 ;  /* 0x0000000000f2781c */ /* 0x000fda0000702577 */
[----:B------:R-:W-:Y:S05]  /*0450*/  @P0 BRA `(.L_x_59) ;  /* 0x0000000000f80947 */ /* 0x000fea0003800000 */
[----:B------:R-:W-:Y:S02]  /*0460*/  ISETP.GE.AND P0, PT, R9, RZ, PT ;  /* 0x000000ff0900720c */ /* 0x000fe40003f06270 */
[----:B------:R-:W-:-:S11]  /*0470*/  ISETP.GE.AND P1, PT, R10, RZ, PT ;  /* 0x000000ff0a00720c */ /* 0x000fd60003f26270 */
[----:B------:R-:W-:Y:S02]  /*0480*/  @P0 IMAD.MOV.U32 R8, RZ, RZ, RZ ;  /* 0x000000ffff080224 */ /* 0x000fe400078e00ff */
[----:B------:R-:W-:Y:S01]  /*0490*/  @!P0 FFMA R7, R3, 1.84467440737095516160e+19, RZ ;  /* 0x5f80000003078823 */ /* 0x000fe200000000ff */
[----:B------:R-:W-:Y:S02]  /*04a0*/  @!P0 IMAD.MOV.U32 R8, RZ, RZ, -0x40 ;  /* 0xffffffc0ff088424 */ /* 0x000fe400078e00ff */
[----:B------:R-:W-:Y:S02]  /*04b0*/  @!P1 FFMA R4, R0, 1.84467440737095516160e+19, RZ ;  /* 0x5f80000000049823 */ /* 0x000fe400000000ff */
[----:B------:R-:W-:-:S07]  /*04c0*/  @!P1 VIADD R8, R8, 0x40 ;  /* 0x0000004008089836 */ /* 0x000fce0000000000 */
.L_x_55:
[----:B------:R-:W-:Y:S01]  /*04d0*/  LEA R3, R6, 0xc0800000, 0x17 ;  /* 0xc080000006037811 */ /* 0x000fe200078eb8ff */
[----:B------:R-:W-:-:S04]  /*04e0*/  VIADD R5, R5, 0xffffff81 ;  /* 0xffffff8105057836 */ /* 0x000fc80000000000 */
[----:B------:R-:W-:Y:S02]  /*04f0*/  IMAD.IADD R3, R4, 0x1, -R3 ;  /* 0x0000000104037824 */ /* 0x000fe400078e0a03 */
[C---:B------:R-:W-:Y:S01]  /*0500*/  IMAD R0, R5.reuse, -0x800000, R7 ;  /* 0xff80000005007824 */ /* 0x040fe200078e0207 */
[----:B------:R-:W-:Y:S01]  /*0510*/  IADD3 R5, PT, PT, R5, 0x7f, -R6 ;  /* 0x0000007f05057810 */ /* 0x000fe20007ffe806 */
[----:B------:R-:W0:Y:S01]  /*0520*/  MUFU.RCP R4, R3 ;  /* 0x0000000300047308 */ /* 0x000e220000001000 */
[----:B------:R-:W-:-:S03]  /*0530*/  FADD.FTZ R9, -R3, -RZ ;  /* 0x800000ff03097221 */ /* 0x000fc60000010100 */
[----:B------:R-:W-:Y:S02]  /*0540*/  IMAD.IADD R5, R5, 0x1, R8 ;  /* 0x0000000105057824 */ /* 0x000fe400078e0208 */
[----:B0-----:R-:W-:-:S04]  /*0550*/  FFMA R11, R4, R9, 1 ;  /* 0x3f800000040b7423 */ /* 0x001fc80000000009 */
[----:B------:R-:W-:-:S04]  /*0560*/  FFMA R11, R4, R11, R4 ;  /* 0x0000000b040b7223 */ /* 0x000fc80000000004 */
[----:B------:R-:W-:-:S04]  /*0570*/  FFMA R4, R0, R11, RZ ;  /* 0x0000000b00047223 */ /* 0x000fc800000000ff */
[----:B------:R-:W-:-:S04]  /*0580*/  FFMA R7, R9, R4, R0 ;  /* 0x0000000409077223 */ /* 0x000fc80000000000 */
[----:B------:R-:W-:-:S04]  /*0590*/  FFMA R10, R11, R7, R4 ;  /* 0x000000070b0a7223 */ /* 0x000fc80000000004 */
[----:B------:R-:W-:-:S04]  /*05a0*/  FFMA R9, R9, R10, R0 ;  /* 0x0000000a09097223 */ /* 0x000fc80000000000 */
[----:B------:R-:W-:-:S05]  /*05b0*/  FFMA R4, R11, R9, R10 ;  /* 0x000000090b047223 */ /* 0x000fca000000000a */
[----:B------:R-:W-:-:S04]  /*05c0*/  SHF.R.U32.HI R0, RZ, 0x17, R4 ;  /* 0x00000017ff007819 */ /* 0x000fc80000011604 */
[----:B------:R-:W-:-:S05]  /*05d0*/  LOP3.LUT R0, R0, 0xff, RZ, 0xc0, !PT ;  /* 0x000000ff00007812 */ /* 0x000fca00078ec0ff */
[----:B------:R-:W-:-:S04]  /*05e0*/  IMAD.IADD R7, R0, 0x1, R5 ;  /* 0x0000000100077824 */ /* 0x000fc800078e0205 */
[----:B------:R-:W-:-:S05]  /*05f0*/  VIADD R0, R7, 0xffffffff ;  /* 0xffffffff07007836 */ /* 0x000fca0000000000 */
[----:B------:R-:W-:-:S13]  /*0600*/  ISETP.GE.U32.AND P0, PT, R0, 0xfe, PT ;  /* 0x000000fe0000780c */ /* 0x000fda0003f06070 */
[----:B------:R-:W-:Y:S05]  /*0610*/  @!P0 BRA `(.L_x_60) ;  /* 0x0000000000808947 */ /* 0x000fea0003800000 */
[----:B------:R-:W-:-:S13]  /*0620*/  ISETP.GT.AND P0, PT, R7, 0xfe, PT ;  /* 0x000000fe0700780c */ /* 0x000fda0003f04270 */
[----:B------:R-:W-:Y:S05]  /*0630*/  @P0 BRA `(.L_x_61) ;  /* 0x00000000006c0947 */ /* 0x000fea0003800000 */
[----:B------:R-:W-:-:S13]  /*0640*/  ISETP.GE.AND P0, PT, R7, 0x1, PT ;  /* 0x000000010700780c */ /* 0x000fda0003f06270 */
[----:B------:R-:W-:Y:S05]  /*0650*/  @P0 BRA `(.L_x_62) ;  /* 0x0000000000980947 */ /* 0x000fea0003800000 */
[----:B------:R-:W-:Y:S02]  /*0660*/  ISETP.GE.AND P0, PT, R7, -0x18, PT ;  /* 0xffffffe80700780c */ /* 0x000fe40003f06270 */
[----:B------:R-:W-:-:S11]  /*0670*/  LOP3.LUT R4, R4, 0x80000000, RZ, 0xc0, !PT ;  /* 0x8000000004047812 */ /* 0x000fd600078ec0ff */
[----:B------:R-:W-:Y:S05]  /*0680*/  @!P0 BRA `(.L_x_62) ;  /* 0x00000000008c8947 */ /* 0x000fea0003800000 */
[-CC-:B------:R-:W-:Y:S01]  /*0690*/  FFMA.RZ R0, R11, R9.reuse, R10.reuse ;  /* 0x000000090b007223 */ /* 0x180fe2000000c00a */
[----:B------:R-:W-:Y:S02]  /*06a0*/  VIADD R6, R7, 0x20 ;  /* 0x0000002007067836 */ /* 0x000fe40000000000 */
[-CC-:B------:R-:W-:Y:S01]  /*06b0*/  FFMA.RM R3, R11, R9.reuse, R10.reuse ;  /* 0x000000090b037223 */ /* 0x180fe2000000400a */
[----:B------:R-:W-:Y:S02]  /*06c0*/  ISETP.NE.AND P2, PT, R7, RZ, PT ;  /* 0x000000ff0700720c */ /* 0x000fe40003f45270 */
[----:B------:R-:W-:Y:S01]  /*06d0*/  LOP3.LUT R5, R0, 0x7fffff, RZ, 0xc0, !PT ;  /* 0x007fffff00057812 */ /* 0x000fe200078ec0ff */
[----:B------:R-:W-:Y:S01]  /*06e0*/  FFMA.RP R0, R11, R9, R10 ;  /* 0x000000090b007223 */ /* 0x000fe2000000800a */
[----:B------:R-:W-:Y:S01]  /*06f0*/  ISETP.NE.AND P1, PT, R7, RZ, PT ;  /* 0x000000ff0700720c */ /* 0x000fe20003f25270 */
[----:B------:R-:W-:Y:S01]  /*0700*/  IMAD.MOV R7, RZ, RZ, -R7 ;  /* 0x000000ffff077224 */ /* 0x000fe200078e0a07 */
[----:B------:R-:W-:-:S02]  /*0710*/  LOP3.LUT R5, R5, 0x800000, RZ, 0xfc, !PT ;  /* 0x0080000005057812 */ /* 0x000fc400078efcff */
[----:B------:R-:W-:Y:S02]  /*0720*/  FSETP.NEU.FTZ.AND P0, PT, R0, R3, PT ;  /* 0x000000030000720b */ /* 0x000fe40003f1d000 */
[----:B------:R-:W-:Y:S02]  /*0730*/  SHF.L.U32 R6, R5, R6, RZ ;  /* 0x0000000605067219 */ /* 0x000fe400000006ff */
[----:B------:R-:W-:Y:S02]  /*0740*/  SEL R0, R7, RZ, P2 ;  /* 0x000000ff07007207 */ /* 0x000fe40001000000 */
[----:B------:R-:W-:Y:S02]  /*0750*/  ISETP.NE.AND P1, PT, R6, RZ, P1 ;  /* 0x000000ff0600720c */ /* 0x000fe40000f25270 */
[----:B------:R-:W-:Y:S02]  /*0760*/  SHF.R.U32.HI R0, RZ, R0, R5 ;  /* 0x00000000ff007219 */ /* 0x000fe40000011605 */
[----:B------:R-:W-:-:S02]  /*0770*/  PLOP3.LUT P0, PT, P0, P1, PT, 0xf8, 0x8f ;  /* 0x00000000008f781c */ /* 0x000fc40000703f70 */
[----:B------:R-:W-:Y:S02]  /*0780*/  SHF.R.U32.HI R6, RZ, 0x1, R0 ;  /* 0x00000001ff067819 */ /* 0x000fe40000011600 */
[----:B------:R-:W-:-:S04]  /*0790*/  SEL R3, RZ, 0x1, !P0 ;  /* 0x00000001ff037807 */ /* 0x000fc80004000000 */
[----:B------:R-:W-:-:S04]  /*07a0*/  LOP3.LUT R3, R3, 0x1, R6, 0xf8, !PT ;  /* 0x0000000103037812 */ /* 0x000fc800078ef806 */
[----:B------:R-:W-:-:S05]  /*07b0*/  LOP3.LUT R3, R3, R0, RZ, 0xc0, !PT ;  /* 0x0000000003037212 */ /* 0x000fca00078ec0ff */
[----:B------:R-:W-:-:S05]  /*07c0*/  IMAD.IADD R3, R6, 0x1, R3 ;  /* 0x0000000106037824 */ /* 0x000fca00078e0203 */
[----:B------:R-:W-:Y:S01]  /*07d0*/  LOP3.LUT R4, R3, R4, RZ, 0xfc, !PT ;  /* 0x0000000403047212 */ /* 0x000fe200078efcff */
[----:B------:R-:W-:Y:S06]  /*07e0*/  BRA `(.L_x_62) ;  /* 0x0000000000347947 */ /* 0x000fec0003800000 */
.L_x_61:
[----:B------:R-:W-:-:S04]  /*07f0*/  LOP3.LUT R4, R4, 0x80000000, RZ, 0xc0, !PT ;  /* 0x8000000004047812 */ /* 0x000fc800078ec0ff */
[----:B------:R-:W-:Y:S01]  /*0800*/  LOP3.LUT R4, R4, 0x7f800000, RZ, 0xfc, !PT ;  /* 0x7f80000004047812 */ /* 0x000fe200078efcff */
[----:B------:R-:W-:Y:S06]  /*0810*/  BRA `(.L_x_62) ;  /* 0x0000000000287947 */ /* 0x000fec0003800000 */
.L_x_60:
[----:B------:R-:W-:Y:S01]  /*0820*/  IMAD R4, R5, 0x800000, R4 ;  /* 0x0080000005047824 */ /* 0x000fe200078e0204 */
[----:B------:R-:W-:Y:S06]  /*0830*/  BRA `(.L_x_62) ;  /* 0x0000000000207947 */ /* 0x000fec0003800000 */
.L_x_59:
[----:B------:R-:W-:-:S04]  /*0840*/  LOP3.LUT R4, R4, 0x80000000, R7, 0x48, !PT ;  /* 0x8000000004047812 */ /* 0x000fc800078e4807 */
[----:B------:R-:W-:Y:S01]  /*0850*/  LOP3.LUT R4, R4, 0x7f800000, RZ, 0xfc, !PT ;  /* 0x7f80000004047812 */ /* 0x000fe200078efcff */
[----:B------:R-:W-:Y:S06]  /*0860*/  BRA `(.L_x_62) ;  /* 0x0000000000147947 */ /* 0x000fec0003800000 */
.L_x_58:
[----:B------:R-:W-:Y:S01]  /*0870*/  LOP3.LUT R4, R4, 0x80000000, R7, 0x48, !PT ;  /* 0x8000000004047812 */ /* 0x000fe200078e4807 */
[----:B------:R-:W-:Y:S06]  /*0880*/  BRA `(.L_x_62) ;  /* 0x00000000000c7947 */ /* 0x000fec0003800000 */
.L_x_57:
[----:B------:R-:W0:Y:S01]  /*0890*/  MUFU.RSQ R4, -QNAN ;  /* 0xffc0000000047908 */ /* 0x000e220000001400 */
[----:B------:R-:W-:Y:S05]  /*08a0*/  BRA `(.L_x_62) ;  /* 0x0000000000047947 */ /* 0x000fea0003800000 */
.L_x_56:
[----:B------:R-:W-:-:S07]  /*08b0*/  FADD.FTZ R4, R0, R3 ;  /* 0x0000000300047221 */ /* 0x000fce0000010000 */
.L_x_62:
[----:B------:R-:W-:-:S04]  /*08c0*/  IMAD.MOV.U32 R3, RZ, RZ, 0x0 ;  /* 0x00000000ff037424 */ /* 0x000fc800078e00ff */
[----:B0-----:R-:W-:Y:S05]  /*08d0*/  RET.REL.NODEC R2 `(_ZN18transformer_engine51_GLOBAL__N__5afa7e58_18_current_scaling_cu_6a676ec630compute_scale_from_amax_kernelEPKfPffbfS2_) ;  /* 0xfffffff402c87950 */ /* 0x001fea0003c3ffff */
.L_x_63:
        /* <DEDUP_REMOVED lines=10> */
.L_x_75:


//--------------------- .text._ZN18transformer_engine51_GLOBAL__N__5afa7e58_18_current_scaling_cu_6a676ec616zero_amax_kernelEPfPKf --------------------------
	.section	.text._ZN18transformer_engine51_GLOBAL__N__5afa7e58_18_current_scaling_cu_6a676ec616zero_amax_kernelEPfPKf,"ax",@progbits
	.align	128
.text._ZN18transformer_engine51_GLOBAL__N__5afa7e58_18_current_scaling_cu_6a676ec616zero_amax_kernelEPfPKf:
        .type           _ZN18transformer_engine51_GLOBAL__N__5afa7e58_18_current_scaling_cu_6a676ec616zero_amax_kernelEPfPKf,@function
        .size           _ZN18transformer_engine51_GLOBAL__N__5afa7e58_18_current_scaling_cu_6a676ec616zero_amax_kernelEPfPKf,(.L_x_77 - _ZN18transformer_engine51_GLOBAL__N__5afa7e58_18_current_scaling_cu_6a676ec616zero_amax_kernelEPfPKf)
        .other          _ZN18transformer_engine51_GLOBAL__N__5afa7e58_18_current_scaling_cu_6a676ec616zero_amax_kernelEPfPKf,@"STO_CUDA_ENTRY STV_DEFAULT"
_ZN18transformer_engine51_GLOBAL__N__5afa7e58_18_current_scaling_cu_6a676ec616zero_amax_kernelEPfPKf:
        /* <DEDUP_REMOVED lines=10> */
.L_x_64:
[----:B------:R-:W0:Y:S02]  /*00a0*/  LDC.64 R2, c[0x0][0x380] ;  /* 0x0000e000ff027b82 */ /* 0x000e240000000a00 */
[----:B0-----:R-:W-:Y:S01]  /*00b0*/  STG.E desc[UR4][R2.64], RZ ;  /* 0x000000ff02007986 */ /* 0x001fe2000c101904 */
[----:B------:R-:W-:Y:S05]  /*00c0*/  EXIT ;  /* 0x000000000000794d */ /* 0x000fea0003800000 */
.L_x_65:
        /* <DEDUP_REMOVED lines=11> */
.L_x_77:


//--------------------- .nv.shared._ZN18transformer_engine51_GLOBAL__N__5afa7e58_18_current_scaling_cu_6a676ec611amax_kernelILi1ELb1E13__nv_bfloat16EEvPKT1_PfmmPKf --------------------------
	.section	.nv.shared._ZN18transformer_engine51_GLOBAL__N__5afa7e58_18_current_scaling_cu_6a676ec611amax_kernelILi1ELb1E13__nv_bfloat16EEvPKT1_PfmmPKf,"aw",@nobits
	.sectionflags	@""
	.align	4
.nv.shared._ZN18transformer_engine51_GLOBAL__N__5afa7e58_18_current_scaling_cu_6a676ec611amax_kernelILi1ELb1E13__nv_bfloat16EEvPKT1_PfmmPKf:
	.zero		1088


//--------------------- .nv.shared.reserved.0     --------------------------
	.section	.nv.shared.reserved.0,"aw",@nobits
	.weak		__nv_reservedSMEM_offset_0_alias
	.size		__nv_reservedSMEM_offset_0_alias, 0, 64
	.other		__nv_reservedSMEM_offset_0_alias,@"STO_CUDA_RESERVED_SHARED STV_DEFAULT"
__nv_reservedSMEM_offset_0_alias:
	.zero		0
	.zero		64


//--------------------- .nv.shared._ZN18transformer_engine51_GLOBAL__N__5afa7e58_18_current_scaling_cu_6a676ec611amax_kernelILi16ELb0E13__nv_bfloat16EEvPKT1_PfmmPKf --------------------------
	.section	.nv.shared._ZN18transformer_engine51_GLOBAL__N__5afa7e58_18_current_scaling_cu_6a676ec611amax_kernelILi16ELb0E13__nv_bfloat16EEvPKT1_PfmmPKf,"aw",@nobits
	.sectionflags	@""
	.align	4
.nv.shared._ZN18transformer_engine51_GLOBAL__N__5afa7e58_18_current_scaling_cu_6a676ec611amax_kernelILi16ELb0E13__nv_bfloat16EEvPKT1_PfmmPKf:
	.zero		1088


//--------------------- .nv.shared._ZN18transformer_engine51_GLOBAL__N__5afa7e58_18_current_scaling_cu_6a676ec611amax_kernelILi16ELb1E13__nv_bfloat16EEvPKT1_PfmmPKf --------------------------
	.section	.nv.shared._ZN18transformer_engine51_GLOBAL__N__5afa7e58_18_current_scaling_cu_6a676ec611amax_kernelILi16ELb1E13__nv_bfloat16EEvPKT1_PfmmPKf,"aw",@nobits
	.sectionflags	@""
	.align	4
.nv.shared._ZN18transformer_engine51_GLOBAL__N__5afa7e58_18_current_scaling_cu_6a676ec611amax_kernelILi16ELb1E13__nv_bfloat16EEvPKT1_PfmmPKf:
	.zero		1088


//--------------------- .nv.shared._ZN18transformer_engine51_GLOBAL__N__5afa7e58_18_current_scaling_cu_6a676ec611amax_kernelILi1ELb1E6__halfEEvPKT1_PfmmPKf --------------------------
	.section	.nv.shared._ZN18transformer_engine51_GLOBAL__N__5afa7e58_18_current_scaling_cu_6a676ec611amax_kernelILi1ELb1E6__halfEEvPKT1_PfmmPKf,"aw",@nobits
	.sectionflags	@""
	.align	4
.nv.shared._ZN18transformer_engine51_GLOBAL__N__5afa7e58_18_current_scaling_cu_6a676ec611amax_kernelILi1ELb1E6__halfEEvPKT1_PfmmPKf:
	.zero		1088


//--------------------- .nv.shared._ZN18transformer_engine51_GLOBAL__N__5afa7e58_18_current_scaling_cu_6a676ec611amax_kernelILi16ELb0E6__halfEEvPKT1_PfmmPKf --------------------------
	.section	.nv.shared._ZN18transformer_engine51_GLOBAL__N__5afa7e58_18_current_scaling_cu_6a676ec611amax_kernelILi16ELb0E6__halfEEvPKT1_PfmmPKf,"aw",@nobits
	.sectionflags	@""
	.align	4
.nv.shared._ZN18transformer_engine51_GLOBAL__N__5afa7e58_18_current_scaling_cu_6a676ec611amax_kernelILi16ELb0E6__halfEEvPKT1_PfmmPKf:
	.zero		1088


//--------------------- .nv.shared._ZN18transformer_engine51_GLOBAL__N__5afa7e58_18_current_scaling_cu_6a676ec611amax_kernelILi16ELb1E6__halfEEvPKT1_PfmmPKf --------------------------
	.section	.nv.shared._ZN18transformer_engine51_GLOBAL__N__5afa7e58_18_current_scaling_cu_6a676ec611amax_kernelILi16ELb1E6__halfEEvPKT1_PfmmPKf,"aw",@nobits
	.sectionflags	@""
	.align	4
.nv.shared._ZN18transformer_engine51_GLOBAL__N__5afa7e58_18_current_scaling_cu_6a676ec611amax_kernelILi16ELb1E6__halfEEvPKT1_PfmmPKf:
	.zero		1088


//--------------------- .nv.shared._ZN18transformer_engine51_GLOBAL__N__5afa7e58_18_current_scaling_cu_6a676ec611amax_kernelILi1ELb1EfEEvPKT1_PfmmPKf --------------------------
	.section	.nv.shared._ZN18transformer_engine51_GLOBAL__N__5afa7e58_18_current_scaling_cu_6a676ec611amax_kernelILi1ELb1EfEEvPKT1_PfmmPKf,"aw",@nobits
	.sectionflags	@""
	.align	4
.nv.shared._ZN18transformer_engine51_GLOBAL__N__5afa7e58_18_current_scaling_cu_6a676ec611amax_kernelILi1ELb1EfEEvPKT1_PfmmPKf:
	.zero		1088


//--------------------- .nv.shared._ZN18transformer_engine51_GLOBAL__N__5afa7e58_18_current_scaling_cu_6a676ec611amax_kernelILi8ELb0EfEEvPKT1_PfmmPKf --------------------------
	.section	.nv.shared._ZN18transformer_engine51_GLOBAL__N__5afa7e58_18_current_scaling_cu_6a676ec611amax_kernelILi8ELb0EfEEvPKT1_PfmmPKf,"aw",@nobits
	.sectionflags	@""
	.align	4
.nv.shared._ZN18transformer_engine51_GLOBAL__N__5afa7e58_18_current_scaling_cu_6a676ec611amax_kernelILi8ELb0EfEEvPKT1_PfmmPKf:
	.zero		1088


//--------------------- .nv.shared._ZN18transformer_engine51_GLOBAL__N__5afa7e58_18_current_scaling_cu_6a676ec611amax_kernelILi8ELb1EfEEvPKT1_PfmmPKf --------------------------
	.section	.nv.shared._ZN18transformer_engine51_GLOBAL__N__5afa7e58_18_current_scaling_cu_6a676ec611amax_kernelILi8ELb1EfEEvPKT1_PfmmPKf,"aw",@nobits
	.sectionflags	@""
	.align	4
.nv.shared._ZN18transformer_engine51_GLOBAL__N__5afa7e58_18_current_scaling_cu_6a676ec611amax_kernelILi8ELb1EfEEvPKT1_PfmmPKf:
	.zero		1088


//--------------------- .nv.constant0._ZN18transformer_engine51_GLOBAL__N__5afa7e58_18_current_scaling_cu_6a676ec611amax_kernelILi1ELb1E13__nv_bfloat16EEvPKT1_PfmmPKf --------------------------
	.section	.nv.constant0._ZN18transformer_engine51_GLOBAL__N__5afa7e58_18_current_scaling_cu_6a676ec611amax_kernelILi1ELb1E13__nv_bfloat16EEvPKT1_PfmmPKf,"a",@progbits
	.sectionflags	@""
	.align	4
.nv.constant0._ZN18transformer_engine51_GLOBAL__N__5afa7e58_18_current_scaling_cu_6a676ec611amax_kernelILi1ELb1E13__nv_bfloat16EEvPKT1_PfmmPKf:
	.zero		936


//--------------------- .nv.constant0._ZN18transformer_engine51_GLOBAL__N__5afa7e58_18_current_scaling_cu_6a676ec611amax_kernelILi16ELb0E13__nv_bfloat16EEvPKT1_PfmmPKf --------------------------
	.section	.nv.constant0._ZN18transformer_engine51_GLOBAL__N__5afa7e58_18_current_scaling_cu_6a676ec611amax_kernelILi16ELb0E13__nv_bfloat16EEvPKT1_PfmmPKf,"a",@progbits
	.sectionflags	@""
	.align	4
.nv.constant0._ZN18transformer_engine51_GLOBAL__N__5afa7e58_18_current_scaling_cu_6a676ec611amax_kernelILi16ELb0E13__nv_bfloat16EEvPKT1_PfmmPKf:
	.zero		936


//--------------------- .nv.constant0._ZN18transformer_engine51_GLOBAL__N__5afa7e58_18_current_scaling_cu_6a676ec611amax_kernelILi16ELb1E13__nv_bfloat16EEvPKT1_PfmmPKf --------------------------
	.section	.nv.constant0._ZN18transformer_engine51_GLOBAL__N__5afa7e58_18_current_scaling_cu_6a676ec611amax_kernelILi16ELb1E13__nv_bfloat16EEvPKT1_PfmmPKf,"a",@progbits
	.sectionflags	@""
	.align	4
.nv.constant0._ZN18transformer_engine51_GLOBAL__N__5afa7e58_18_current_scaling_cu_6a676ec611amax_kernelILi16ELb1E13__nv_bfloat16EEvPKT1_PfmmPKf:
	.zero		936


//--------------------- .nv.constant0._ZN18transformer_engine51_GLOBAL__N__5afa7e58_18_current_scaling_cu_6a676ec611amax_kernelILi1ELb1E6__halfEEvPKT1_PfmmPKf --------------------------
	.section	.nv.constant0._ZN18transformer_engine51_GLOBAL__N__5afa7e58_18_current_scaling_cu_6a676ec611amax_kernelILi1ELb1E6__halfEEvPKT1_PfmmPKf,"a",@progbits
	.sectionflags	@""
	.align	4
.nv.constant0._ZN18transformer_engine51_GLOBAL__N__5afa7e58_18_current_scaling_cu_6a676ec611amax_kernelILi1ELb1E6__halfEEvPKT1_PfmmPKf:
	.zero		936


//--------------------- .nv.constant0._ZN18transformer_engine51_GLOBAL__N__5afa7e58_18_current_scaling_cu_6a676ec611amax_kernelILi16ELb0E6__halfEEvPKT1_PfmmPKf --------------------------
	.section	.nv.constant0._ZN18transformer_engine51_GLOBAL__N__5afa7e58_18_current_scaling_cu_6a676ec611amax_kernelILi16ELb0E6__halfEEvPKT1_PfmmPKf,"a",@progbits
	.sectionflags	@""
	.align	4
.nv.constant0._ZN18transformer_engine51_GLOBAL__N__5afa7e58_18_current_scaling_cu_6a676ec611amax_kernelILi16ELb0E6__halfEEvPKT1_PfmmPKf:
	.zero		936


//--------------------- .nv.constant0._ZN18transformer_engine51_GLOBAL__N__5afa7e58_18_current_scaling_cu_6a676ec611amax_kernelILi16ELb1E6__halfEEvPKT1_PfmmPKf --------------------------
	.section	.nv.constant0._ZN18transformer_engine51_GLOBAL__N__5afa7e58_18_current_scaling_cu_6a676ec611amax_kernelILi16ELb1E6__halfEEvPKT1_PfmmPKf,"a",@progbits
	.sectionflags	@""
	.align	4
.nv.constant0._ZN18transformer_engine51_GLOBAL__N__5afa7e58_18_current_scaling_cu_6a676ec611amax_kernelILi16ELb1E6__halfEEvPKT1_PfmmPKf:
	.zero		936


//--------------------- .nv.constant0._ZN18transformer_engine51_GLOBAL__N__5afa7e58_18_current_scaling_cu_6a676ec611amax_kernelILi1ELb1EfEEvPKT1_PfmmPKf --------------------------
	.section	.nv.constant0._ZN18transformer_engine51_GLOBAL__N__5afa7e58_18_current_scaling_cu_6a676ec611amax_kernelILi1ELb1EfEEvPKT1_PfmmPKf,"a",@progbits
	.sectionflags	@""
	.align	4
.nv.constant0._ZN18transformer_engine51_GLOBAL__N__5afa7e58_18_current_scaling_cu_6a676ec611amax_kernelILi1ELb1EfEEvPKT1_PfmmPKf:
	.zero		936


//--------------------- .nv.constant0._ZN18transformer_engine51_GLOBAL__N__5afa7e58_18_current_scaling_cu_6a676ec611amax_kernelILi8ELb0EfEEvPKT1_PfmmPKf --------------------------
	.section	.nv.constant0._ZN18transformer_engine51_GLOBAL__N__5afa7e58_18_current_scaling_cu_6a676ec611amax_kernelILi8ELb0EfEEvPKT1_PfmmPKf,"a",@progbits
	.sectionflags	@""
	.align	4
.nv.constant0._ZN18transformer_engine51_GLOBAL__N__5afa7e58_18_current_scaling_cu_6a676ec611amax_kernelILi8ELb0EfEEvPKT1_PfmmPKf:
	.zero		936


//--------------------- .nv.constant0._ZN18transformer_engine51_GLOBAL__N__5afa7e58_18_current_scaling_cu_6a676ec611amax_kernelILi8ELb1EfEEvPKT1_PfmmPKf --------------------------
	.section	.nv.constant0._ZN18transformer_engine51_GLOBAL__N__5afa7e58_18_current_scaling_cu_6a676ec611amax_kernelILi8ELb1EfEEvPKT1_PfmmPKf,"a",@progbits
	.sectionflags	@""
	.align	4
.nv.constant0._ZN18transformer_engine51_GLOBAL__N__5afa7e58_18_current_scaling_cu_6a676ec611amax_kernelILi8ELb1EfEEvPKT1_PfmmPKf:
	.zero		936


//--------------------- .nv.constant0._ZN18transformer_engine51_GLOBAL__N__5afa7e58_18_current_scaling_cu_6a676ec630compute_scale_from_amax_kernelEPKfPffbfS2_ --------------------------
	.section	.nv.constant0._ZN18transformer_engine51_GLOBAL__N__5afa7e58_18_current_scaling_cu_6a676ec630compute_scale_from_amax_kernelEPKfPffbfS2_,"a",@progbits
	.sectionflags	@""
	.align	4
.nv.constant0._ZN18transformer_engine51_GLOBAL__N__5afa7e58_18_current_scaling_cu_6a676ec630compute_scale_from_amax_kernelEPKfPffbfS2_:
	.zero		936


//--------------------- .nv.constant0._ZN18transformer_engine51_GLOBAL__N__5afa7e58_18_current_scaling_cu_6a676ec616zero_amax_kernelEPfPKf --------------------------
	.section	.nv.constant0._ZN18transformer_engine51_GLOBAL__N__5afa7e58_18_current_scaling_cu_6a676ec616zero_amax_kernelEPfPKf,"a",@progbits
	.sectionflags	@""
	.align	4
.nv.constant0._ZN18transformer_engine51_GLOBAL__N__5afa7e58_18_current_scaling_cu_6a676ec616zero_amax_kernelEPfPKf:
	.zero		912


//--------------------- SYMBOLS --------------------------

	.type		.nv.reservedSmem.offset0,@object
	.size		.nv.reservedSmem.offset0,0x4
	.type		.nv.reservedSmem.cap,@object
	.size		.nv.reservedSmem.cap,0x4
